	.target	sm_100a

	.elftype	@"ET_EXEC"


//--------------------- .note.nv.tkinfo           --------------------------
	.section	.note.nv.tkinfo,"",@"SHT_NOTE"
	.sectionflags	@"SHF_NOTE_NV_TKINFO"
	.tkinfo
        /*0018*/ 	.word	0x00000002
        /*0030*/ 	.string	""
        /*0030*/ 	.string	"ptxas"
        /*0030*/ 	.string	"Cuda compilation tools, release 13.0, V13.0.88"
        /*0030*/ 	.string	"Build cuda_13.0.r13.0/compiler.36424714_0"
        /*0030*/ 	.string	"-arch sm_100a -m 64 "



//--------------------- .note.nv.cuinfo           --------------------------
	.section	.note.nv.cuinfo,"",@"SHT_NOTE"
	.sectionflags	@"SHF_NOTE_NV_CUINFO"
        /*0018*/ 	.short	0x0002
        /*001a*/ 	.short	0x0064
        /*001c*/ 	.short	0x0082
	.zero		2


//--------------------- .nv.info                  --------------------------
	.section	.nv.info,"",@"SHT_CUDA_INFO"
	.align	4


	//----- nvinfo : EIATTR_REGCOUNT
	.align		4
        /*0000*/ 	.byte	0x04, 0x2f
        /*0002*/ 	.short	(.L_12 - .L_11)
	.align		4
.L_11:
        /*0004*/ 	.word	index@(_ZN7cutlass6KernelINS_4gemm6kernel14RankKUniversalINS1_11threadblock13MmaMultistageINS1_9GemmShapeILi32ELi32ELi16EEENS_9transform11threadblock28PredicatedTileAccessIteratorINS_11MatrixShapeILi32ELi16EEEdNS_6layout11ColumnMajorELi1ENS8_31PitchLinearWarpStripedThreadMapINS_16PitchLinearShapeILi32ELi16EEELi128ENSG_ILi16ELi2EEELi1EEENS_5ArrayIdLi1ELb1EEELb0ENSD_9NoPermuteEEENS9_25RegularTileAccessIteratorISC_dNSD_43ColumnMajorTensorOpMultiplicandCongruous64bELi1ESJ_Li8EEELNS_4arch14CacheOperation4KindE0ENSA_INSB_ILi16ELi32EEEdNSD_8RowMajorELi0ESJ_SL_Lb0ESM_EENSO_ISU_dNSD_40RowMajorTensorOpMultiplicandCongruous64bELi0ESJ_Li8EEELST_0EdSV_NS4_9MmaPolicyINS1_4warp11MmaTensorOpINS6_ILi16ELi16ELi16EEEdSP_dSX_dSV_NS10_17MmaTensorOpPolicyINSR_3MmaINS6_ILi8ELi8ELi4EEELi32EdSV_dSE_dSV_NSR_13OpMultiplyAddEEENSB_ILi1ELi1EEEEELi1ELb0EbEENSB_ILi0ELi0EEES1B_Li1EEELi3ELNS1_23SharedMemoryClearOptionE0EbEENS_8epilogue11threadblock8EpilogueIS7_S1A_Li1ENS1G_27PredicatedTileIteratorBlas3INS1G_26OutputTileOptimalThreadMapINS1G_15OutputTileShapeILi32ELi8ELi2ELi1ELi1EEENS1K_ILi1ELi2ELi1ELi1ELi2EEELi128ELi1ELi64EEEdLNS_8BlasModeE1EEENS1F_4warp24FragmentIteratorTensorOpIS12_S15_dNSK_IdLi2ELb1EEESV_EENS1Q_20TileIteratorTensorOpIS12_S15_dSV_EENS1G_18SharedLoadIteratorINS1N_18CompactedThreadMapEdLi8EEENS1F_6thread17LinearCombinationIdLi1EddLNS1Z_9ScaleType4KindE0ELNS_15FloatRoundStyleE2EdEENSB_ILi0ELi4EEELi1ELi1EEENS4_30GemmIdentityThreadblockSwizzleILi1EEELNS_8FillModeE1EEEEEvNT_6ParamsE)
        /*0008*/ 	.word	0x00000040


	//----- nvinfo : EIATTR_FRAME_SIZE
	.align		4
.L_12:
        /*000c*/ 	.byte	0x04, 0x11
        /*000e*/ 	.short	(.L_14 - .L_13)
	.align		4
.L_13:
        /*0010*/ 	.word	index@($__internal_0_$__cuda_sm20_div_u64)
        /*0014*/ 	.word	0x00000000


	//----- nvinfo : EIATTR_FRAME_SIZE
	.align		4
.L_14:
        /*0018*/ 	.byte	0x04, 0x11
        /*001a*/ 	.short	(.L_16 - .L_15)
	.align		4
.L_15:
        /*001c*/ 	.word	index@(_ZN7cutlass6KernelINS_4gemm6kernel14RankKUniversalINS1_11threadblock13MmaMultistageINS1_9GemmShapeILi32ELi32ELi16EEENS_9transform11threadblock28PredicatedTileAccessIteratorINS_11MatrixShapeILi32ELi16EEEdNS_6layout11ColumnMajorELi1ENS8_31PitchLinearWarpStripedThreadMapINS_16PitchLinearShapeILi32ELi16EEELi128ENSG_ILi16ELi2EEELi1EEENS_5ArrayIdLi1ELb1EEELb0ENSD_9NoPermuteEEENS9_25RegularTileAccessIteratorISC_dNSD_43ColumnMajorTensorOpMultiplicandCongruous64bELi1ESJ_Li8EEELNS_4arch14CacheOperation4KindE0ENSA_INSB_ILi16ELi32EEEdNSD_8RowMajorELi0ESJ_SL_Lb0ESM_EENSO_ISU_dNSD_40RowMajorTensorOpMultiplicandCongruous64bELi0ESJ_Li8EEELST_0EdSV_NS4_9MmaPolicyINS1_4warp11MmaTensorOpINS6_ILi16ELi16ELi16EEEdSP_dSX_dSV_NS10_17MmaTensorOpPolicyINSR_3MmaINS6_ILi8ELi8ELi4EEELi32EdSV_dSE_dSV_NSR_13OpMultiplyAddEEENSB_ILi1ELi1EEEEELi1ELb0EbEENSB_ILi0ELi0EEES1B_Li1EEELi3ELNS1_23SharedMemoryClearOptionE0EbEENS_8epilogue11threadblock8EpilogueIS7_S1A_Li1ENS1G_27PredicatedTileIteratorBlas3INS1G_26OutputTileOptimalThreadMapINS1G_15OutputTileShapeILi32ELi8ELi2ELi1ELi1EEENS1K_ILi1ELi2ELi1ELi1ELi2EEELi128ELi1ELi64EEEdLNS_8BlasModeE1EEENS1F_4warp24FragmentIteratorTensorOpIS12_S15_dNSK_IdLi2ELb1EEESV_EENS1Q_20TileIteratorTensorOpIS12_S15_dSV_EENS1G_18SharedLoadIteratorINS1N_18CompactedThreadMapEdLi8EEENS1F_6thread17LinearCombinationIdLi1EddLNS1Z_9ScaleType4KindE0ELNS_15FloatRoundStyleE2EdEENSB_ILi0ELi4EEELi1ELi1EEENS4_30GemmIdentityThreadblockSwizzleILi1EEELNS_8FillModeE1EEEEEvNT_6ParamsE)
        /*0020*/ 	.word	0x00000000


	//----- nvinfo : EIATTR_MIN_STACK_SIZE
	.align		4
.L_16:
        /*0024*/ 	.byte	0x04, 0x12
        /*0026*/ 	.short	(.L_18 - .L_17)
	.align		4
.L_17:
        /*0028*/ 	.word	index@(_ZN7cutlass6KernelINS_4gemm6kernel14RankKUniversalINS1_11threadblock13MmaMultistageINS1_9GemmShapeILi32ELi32ELi16EEENS_9transform11threadblock28PredicatedTileAccessIteratorINS_11MatrixShapeILi32ELi16EEEdNS_6layout11ColumnMajorELi1ENS8_31PitchLinearWarpStripedThreadMapINS_16PitchLinearShapeILi32ELi16EEELi128ENSG_ILi16ELi2EEELi1EEENS_5ArrayIdLi1ELb1EEELb0ENSD_9NoPermuteEEENS9_25RegularTileAccessIteratorISC_dNSD_43ColumnMajorTensorOpMultiplicandCongruous64bELi1ESJ_Li8EEELNS_4arch14CacheOperation4KindE0ENSA_INSB_ILi16ELi32EEEdNSD_8RowMajorELi0ESJ_SL_Lb0ESM_EENSO_ISU_dNSD_40RowMajorTensorOpMultiplicandCongruous64bELi0ESJ_Li8EEELST_0EdSV_NS4_9MmaPolicyINS1_4warp11MmaTensorOpINS6_ILi16ELi16ELi16EEEdSP_dSX_dSV_NS10_17MmaTensorOpPolicyINSR_3MmaINS6_ILi8ELi8ELi4EEELi32EdSV_dSE_dSV_NSR_13OpMultiplyAddEEENSB_ILi1ELi1EEEEELi1ELb0EbEENSB_ILi0ELi0EEES1B_Li1EEELi3ELNS1_23SharedMemoryClearOptionE0EbEENS_8epilogue11threadblock8EpilogueIS7_S1A_Li1ENS1G_27PredicatedTileIteratorBlas3INS1G_26OutputTileOptimalThreadMapINS1G_15OutputTileShapeILi32ELi8ELi2ELi1ELi1EEENS1K_ILi1ELi2ELi1ELi1ELi2EEELi128ELi1ELi64EEEdLNS_8BlasModeE1EEENS1F_4warp24FragmentIteratorTensorOpIS12_S15_dNSK_IdLi2ELb1EEESV_EENS1Q_20TileIteratorTensorOpIS12_S15_dSV_EENS1G_18SharedLoadIteratorINS1N_18CompactedThreadMapEdLi8EEENS1F_6thread17LinearCombinationIdLi1EddLNS1Z_9ScaleType4KindE0ELNS_15FloatRoundStyleE2EdEENSB_ILi0ELi4EEELi1ELi1EEENS4_30GemmIdentityThreadblockSwizzleILi1EEELNS_8FillModeE1EEEEEvNT_6ParamsE)
        /*002c*/ 	.word	0x00000000
.L_18:


//--------------------- .nv.compat                --------------------------
	.section	.nv.compat,"",@"SHT_CUDA_COMPAT_INFO"
	.align	4
        /*0000*/ 	.byte	0x02, 0x09, 0x01, 0x00, 0x02, 0x02, 0x01, 0x00, 0x02, 0x05, 0x05, 0x00, 0x03, 0x07, 0x01, 0x01
        /*0010*/ 	.byte	0x02, 0x03, 0x00, 0x00, 0x02, 0x06, 0x01, 0x00, 0x04, 0x0b, 0x08, 0x00, 0x01, 0x00, 0x00, 0x00
        /*0020*/ 	.byte	0x00, 0x00, 0x00, 0x00


//--------------------- .nv.info._ZN7cutlass6KernelINS_4gemm6kernel14RankKUniversalINS1_11threadblock13MmaMultistageINS1_9GemmShapeILi32ELi32ELi16EEENS_9transform11threadblock28PredicatedTileAccessIteratorINS_11MatrixShapeILi32ELi16EEEdNS_6layout11ColumnMajorELi1ENS8_31PitchLinearWarpStripedThreadMapINS_16PitchLinearShapeILi32ELi16EEELi128ENSG_ILi16ELi2EEELi1EEENS_5ArrayIdLi1ELb1EEELb0ENSD_9NoPermuteEEENS9_25RegularTileAccessIteratorISC_dNSD_43ColumnMajorTensorOpMultiplicandCongruous64bELi1ESJ_Li8EEELNS_4arch14CacheOperation4KindE0ENSA_INSB_ILi16ELi32EEEdNSD_8RowMajorELi0ESJ_SL_Lb0ESM_EENSO_ISU_dNSD_40RowMajorTensorOpMultiplicandCongruous64bELi0ESJ_Li8EEELST_0EdSV_NS4_9MmaPolicyINS1_4warp11MmaTensorOpINS6_ILi16ELi16ELi16EEEdSP_dSX_dSV_NS10_17MmaTensorOpPolicyINSR_3MmaINS6_ILi8ELi8ELi4EEELi32EdSV_dSE_dSV_NSR_13OpMultiplyAddEEENSB_ILi1ELi1EEEEELi1ELb0EbEENSB_ILi0ELi0EEES1B_Li1EEELi3ELNS1_23SharedMemoryClearOptionE0EbEENS_8epilogue11threadblock8EpilogueIS7_S1A_Li1ENS1G_27PredicatedTileIteratorBlas3INS1G_26OutputTileOptimalThreadMapINS1G_15OutputTileShapeILi32ELi8ELi2ELi1ELi1EEENS1K_ILi1ELi2ELi1ELi1ELi2EEELi128ELi1ELi64EEEdLNS_8BlasModeE1EEENS1F_4warp24FragmentIteratorTensorOpIS12_S15_dNSK_IdLi2ELb1EEESV_EENS1Q_20TileIteratorTensorOpIS12_S15_dSV_EENS1G_18SharedLoadIteratorINS1N_18CompactedThreadMapEdLi8EEENS1F_6thread17LinearCombinationIdLi1EddLNS1Z_9ScaleType4KindE0ELNS_15FloatRoundStyleE2EdEENSB_ILi0ELi4EEELi1ELi1EEENS4_30GemmIdentityThreadblockSwizzleILi1EEELNS_8FillModeE1EEEEEvNT_6ParamsE --------------------------
	.section	.nv.info._ZN7cutlass6KernelINS_4gemm6kernel14RankKUniversalINS1_11threadblock13MmaMultistageINS1_9GemmShapeILi32ELi32ELi16EEENS_9transform11threadblock28PredicatedTileAccessIteratorINS_11MatrixShapeILi32ELi16EEEdNS_6layout11ColumnMajorELi1ENS8_31PitchLinearWarpStripedThreadMapINS_16PitchLinearShapeILi32ELi16EEELi128ENSG_ILi16ELi2EEELi1EEENS_5ArrayIdLi1ELb1EEELb0ENSD_9NoPermuteEEENS9_25RegularTileAccessIteratorISC_dNSD_43ColumnMajorTensorOpMultiplicandCongruous64bELi1ESJ_Li8EEELNS_4arch14CacheOperation4KindE0ENSA_INSB_ILi16ELi32EEEdNSD_8RowMajorELi0ESJ_SL_Lb0ESM_EENSO_ISU_dNSD_40RowMajorTensorOpMultiplicandCongruous64bELi0ESJ_Li8EEELST_0EdSV_NS4_9MmaPolicyINS1_4warp11MmaTensorOpINS6_ILi16ELi16ELi16EEEdSP_dSX_dSV_NS10_17MmaTensorOpPolicyINSR_3MmaINS6_ILi8ELi8ELi4EEELi32EdSV_dSE_dSV_NSR_13OpMultiplyAddEEENSB_ILi1ELi1EEEEELi1ELb0EbEENSB_ILi0ELi0EEES1B_Li1EEELi3ELNS1_23SharedMemoryClearOptionE0EbEENS_8epilogue11threadblock8EpilogueIS7_S1A_Li1ENS1G_27PredicatedTileIteratorBlas3INS1G_26OutputTileOptimalThreadMapINS1G_15OutputTileShapeILi32ELi8ELi2ELi1ELi1EEENS1K_ILi1ELi2ELi1ELi1ELi2EEELi128ELi1ELi64EEEdLNS_8BlasModeE1EEENS1F_4warp24FragmentIteratorTensorOpIS12_S15_dNSK_IdLi2ELb1EEESV_EENS1Q_20TileIteratorTensorOpIS12_S15_dSV_EENS1G_18SharedLoadIteratorINS1N_18CompactedThreadMapEdLi8EEENS1F_6thread17LinearCombinationIdLi1EddLNS1Z_9ScaleType4KindE0ELNS_15FloatRoundStyleE2EdEENSB_ILi0ELi4EEELi1ELi1EEENS4_30GemmIdentityThreadblockSwizzleILi1EEELNS_8FillModeE1EEEEEvNT_6ParamsE,"",@"SHT_CUDA_INFO"
	.sectionflags	@""
	.align	4


	//----- nvinfo : EIATTR_CUDA_API_VERSION
	.align		4
        /*0000*/ 	.byte	0x04, 0x37
        /*0002*/ 	.short	(.L_20 - .L_19)
.L_19:
        /*0004*/ 	.word	0x00000082


	//----- nvinfo : EIATTR_KPARAM_INFO
	.align		4
.L_20:
        /*0008*/ 	.byte	0x04, 0x17
        /*000a*/ 	.short	(.L_22 - .L_21)
.L_21:
        /*000c*/ 	.word	0x00000000
        /*0010*/ 	.short	0x0000
        /*0012*/ 	.short	0x0000
        /*0014*/ 	.byte	0x00, 0xf0, 0xc1, 0x05


	//----- nvinfo : EIATTR_SPARSE_MMA_MASK
	.align		4
.L_22:
        /*0018*/ 	.byte	0x03, 0x50
        /*001a*/ 	.short	0x0000


	//----- nvinfo : EIATTR_MAXREG_COUNT
	.align		4
        /*001c*/ 	.byte	0x03, 0x1b
        /*001e*/ 	.short	0x00ff


	//----- nvinfo : EIATTR_NUM_BARRIERS
	.align		4
        /*0020*/ 	.byte	0x02, 0x4c
        /*0022*/ 	.byte	0x01
	.zero		1


	//----- nvinfo : EIATTR_MERCURY_ISA_VERSION
	.align		4
        /*0024*/ 	.byte	0x03, 0x5f
        /*0026*/ 	.short	0x0101


	//----- nvinfo : EIATTR_COOP_GROUP_MASK_REGIDS
	.align		4
        /*0028*/ 	.byte	0x04, 0x29
        /*002a*/ 	.short	(.L_24 - .L_23)


	//   ....[0]....
.L_23:
        /*002c*/ 	.word	0xffffffff


	//----- nvinfo : EIATTR_COOP_GROUP_INSTR_OFFSETS
	.align		4
.L_24:
        /*0030*/ 	.byte	0x04, 0x28
        /*0032*/ 	.short	(.L_26 - .L_25)


	//   ....[0]....
.L_25:
        /*0034*/ 	.word	0x00000610


	//----- nvinfo : EIATTR_VRC_CTA_INIT_COUNT
	.align		4
.L_26:
        /*0038*/ 	.byte	0x02, 0x4a
	.zero		1
	.zero		1


	//----- nvinfo : EIATTR_EXIT_INSTR_OFFSETS
	.align		4
        /*003c*/ 	.byte	0x04, 0x1c
        /*003e*/ 	.short	(.L_28 - .L_27)


	//   ....[0]....
.L_27:
        /*0040*/ 	.word	0x00000160


	//   ....[1]....
        /*0044*/ 	.word	0x000001c0


	//   ....[2]....
        /*0048*/ 	.word	0x00008b20


	//   ....[3]....
        /*004c*/ 	.word	0x00008b90


	//   ....[4]....
        /*0050*/ 	.word	0x00008c50


	//----- nvinfo : EIATTR_CRS_STACK_SIZE
	.align		4
.L_28:
        /*0054*/ 	.byte	0x04, 0x1e
        /*0056*/ 	.short	(.L_30 - .L_29)
.L_29:
        /*0058*/ 	.word	0x00000000


	//----- nvinfo : EIATTR_CBANK_PARAM_SIZE
	.align		4
.L_30:
        /*005c*/ 	.byte	0x03, 0x19
        /*005e*/ 	.short	0x0170


	//----- nvinfo : EIATTR_PARAM_CBANK
	.align		4
        /*0060*/ 	.byte	0x04, 0x0a
        /*0062*/ 	.short	(.L_32 - .L_31)
	.align		4
.L_31:
        /*0064*/ 	.word	index@(.nv.constant0._ZN7cutlass6KernelINS_4gemm6kernel14RankKUniversalINS1_11threadblock13MmaMultistageINS1_9GemmShapeILi32ELi32ELi16EEENS_9transform11threadblock28PredicatedTileAccessIteratorINS_11MatrixShapeILi32ELi16EEEdNS_6layout11ColumnMajorELi1ENS8_31PitchLinearWarpStripedThreadMapINS_16PitchLinearShapeILi32ELi16EEELi128ENSG_ILi16ELi2EEELi1EEENS_5ArrayIdLi1ELb1EEELb0ENSD_9NoPermuteEEENS9_25RegularTileAccessIteratorISC_dNSD_43ColumnMajorTensorOpMultiplicandCongruous64bELi1ESJ_Li8EEELNS_4arch14CacheOperation4KindE0ENSA_INSB_ILi16ELi32EEEdNSD_8RowMajorELi0ESJ_SL_Lb0ESM_EENSO_ISU_dNSD_40RowMajorTensorOpMultiplicandCongruous64bELi0ESJ_Li8EEELST_0EdSV_NS4_9MmaPolicyINS1_4warp11MmaTensorOpINS6_ILi16ELi16ELi16EEEdSP_dSX_dSV_NS10_17MmaTensorOpPolicyINSR_3MmaINS6_ILi8ELi8ELi4EEELi32EdSV_dSE_dSV_NSR_13OpMultiplyAddEEENSB_ILi1ELi1EEEEELi1ELb0EbEENSB_ILi0ELi0EEES1B_Li1EEELi3ELNS1_23SharedMemoryClearOptionE0EbEENS_8epilogue11threadblock8EpilogueIS7_S1A_Li1ENS1G_27PredicatedTileIteratorBlas3INS1G_26OutputTileOptimalThreadMapINS1G_15OutputTileShapeILi32ELi8ELi2ELi1ELi1EEENS1K_ILi1ELi2ELi1ELi1ELi2EEELi128ELi1ELi64EEEdLNS_8BlasModeE1EEENS1F_4warp24FragmentIteratorTensorOpIS12_S15_dNSK_IdLi2ELb1EEESV_EENS1Q_20TileIteratorTensorOpIS12_S15_dSV_EENS1G_18SharedLoadIteratorINS1N_18CompactedThreadMapEdLi8EEENS1F_6thread17LinearCombinationIdLi1EddLNS1Z_9ScaleType4KindE0ELNS_15FloatRoundStyleE2EdEENSB_ILi0ELi4EEELi1ELi1EEENS4_30GemmIdentityThreadblockSwizzleILi1EEELNS_8FillModeE1EEEEEvNT_6ParamsE)
        /*0068*/ 	.short	0x0380
        /*006a*/ 	.short	0x0170


	//----- nvinfo : EIATTR_SW_WAR
	.align		4
.L_32:
        /*006c*/ 	.byte	0x04, 0x36
        /*006e*/ 	.short	(.L_34 - .L_33)
.L_33:
        /*0070*/ 	.word	0x00000008
.L_34:


//--------------------- .nv.callgraph             --------------------------
	.section	.nv.callgraph,"",@"SHT_CUDA_CALLGRAPH"
	.align	4
	.sectionentsize	8
	.align		4
        /*0000*/ 	.word	0x00000000
	.align		4
        /*0004*/ 	.word	0xffffffff
	.align		4
        /*0008*/ 	.word	0x00000000
	.align		4
        /*000c*/ 	.word	0xfffffffe
	.align		4
        /*0010*/ 	.word	0x00000000
	.align		4
        /*0014*/ 	.word	0xfffffffd
	.align		4
        /*0018*/ 	.word	0x00000000
	.align		4
        /*001c*/ 	.word	0xfffffffc


//--------------------- .nv.constant4             --------------------------
	.section	.nv.constant4,"a",@progbits
	.align	8
	.align		8
.nv.constant4:
        /*0000*/ 	.dword	_ZN39_INTERNAL_9e01d166_4_k_cu_0fd59b2b_32974cuda3std3__45__cpo5beginE
	.align		8
        /*0008*/ 	.dword	_ZN39_INTERNAL_9e01d166_4_k_cu_0fd59b2b_32974cuda3std3__45__cpo3endE
	.align		8
        /*0010*/ 	.dword	_ZN39_INTERNAL_9e01d166_4_k_cu_0fd59b2b_32974cuda3std3__45__cpo6cbeginE
	.align		8
        /*0018*/ 	.dword	_ZN39_INTERNAL_9e01d166_4_k_cu_0fd59b2b_32974cuda3std3__45__cpo4cendE
	.align		8
        /*0020*/ 	.dword	_ZN39_INTERNAL_9e01d166_4_k_cu_0fd59b2b_32974cuda3std3__441_GLOBAL__N__9e01d166_4_k_cu_0fd59b2b_32976ignoreE
	.align		8
        /*0028*/ 	.dword	_ZN39_INTERNAL_9e01d166_4_k_cu_0fd59b2b_32974cuda3std3__419piecewise_constructE
	.align		8
        /*0030*/ 	.dword	_ZN39_INTERNAL_9e01d166_4_k_cu_0fd59b2b_32974cuda3std3__48in_placeE
	.align		8
        /*0038*/ 	.dword	_ZN39_INTERNAL_9e01d166_4_k_cu_0fd59b2b_32974cuda3std6ranges3__45__cpo4swapE
	.align		8
        /*0040*/ 	.dword	_ZN39_INTERNAL_9e01d166_4_k_cu_0fd59b2b_32974cuda3std6ranges3__45__cpo9iter_moveE
	.align		8
        /*0048*/ 	.dword	_ZN39_INTERNAL_9e01d166_4_k_cu_0fd59b2b_32974cute7productE
	.align		8
        /*0050*/ 	.dword	_ZN39_INTERNAL_9e01d166_4_k_cu_0fd59b2b_32974cute1_E


//--------------------- .text._ZN7cutlass6KernelINS_4gemm6kernel14RankKUniversalINS1_11threadblock13MmaMultistageINS1_9GemmShapeILi32ELi32ELi16EEENS_9transform11threadblock28PredicatedTileAccessIteratorINS_11MatrixShapeILi32ELi16EEEdNS_6layout11ColumnMajorELi1ENS8_31PitchLinearWarpStripedThreadMapINS_16PitchLinearShapeILi32ELi16EEELi128ENSG_ILi16ELi2EEELi1EEENS_5ArrayIdLi1ELb1EEELb0ENSD_9NoPermuteEEENS9_25RegularTileAccessIteratorISC_dNSD_43ColumnMajorTensorOpMultiplicandCongruous64bELi1ESJ_Li8EEELNS_4arch14CacheOperation4KindE0ENSA_INSB_ILi16ELi32EEEdNSD_8RowMajorELi0ESJ_SL_Lb0ESM_EENSO_ISU_dNSD_40RowMajorTensorOpMultiplicandCongruous64bELi0ESJ_Li8EEELST_0EdSV_NS4_9MmaPolicyINS1_4warp11MmaTensorOpINS6_ILi16ELi16ELi16EEEdSP_dSX_dSV_NS10_17MmaTensorOpPolicyINSR_3MmaINS6_ILi8ELi8ELi4EEELi32EdSV_dSE_dSV_NSR_13OpMultiplyAddEEENSB_ILi1ELi1EEEEELi1ELb0EbEENSB_ILi0ELi0EEES1B_Li1EEELi3ELNS1_23SharedMemoryClearOptionE0EbEENS_8epilogue11threadblock8EpilogueIS7_S1A_Li1ENS1G_27PredicatedTileIteratorBlas3INS1G_26OutputTileOptimalThreadMapINS1G_15OutputTileShapeILi32ELi8ELi2ELi1ELi1EEENS1K_ILi1ELi2ELi1ELi1ELi2EEELi128ELi1ELi64EEEdLNS_8BlasModeE1EEENS1F_4warp24FragmentIteratorTensorOpIS12_S15_dNSK_IdLi2ELb1EEESV_EENS1Q_20TileIteratorTensorOpIS12_S15_dSV_EENS1G_18SharedLoadIteratorINS1N_18CompactedThreadMapEdLi8EEENS1F_6thread17LinearCombinationIdLi1EddLNS1Z_9ScaleType4KindE0ELNS_15FloatRoundStyleE2EdEENSB_ILi0ELi4EEELi1ELi1EEENS4_30GemmIdentityThreadblockSwizzleILi1EEELNS_8FillModeE1EEEEEvNT_6ParamsE --------------------------
	.section	.text._ZN7cutlass6KernelINS_4gemm6kernel14RankKUniversalINS1_11threadblock13MmaMultistageINS1_9GemmShapeILi32ELi32ELi16EEENS_9transform11threadblock28PredicatedTileAccessIteratorINS_11MatrixShapeILi32ELi16EEEdNS_6layout11ColumnMajorELi1ENS8_31PitchLinearWarpStripedThreadMapINS_16PitchLinearShapeILi32ELi16EEELi128ENSG_ILi16ELi2EEELi1EEENS_5ArrayIdLi1ELb1EEELb0ENSD_9NoPermuteEEENS9_25RegularTileAccessIteratorISC_dNSD_43ColumnMajorTensorOpMultiplicandCongruous64bELi1ESJ_Li8EEELNS_4arch14CacheOperation4KindE0ENSA_INSB_ILi16ELi32EEEdNSD_8RowMajorELi0ESJ_SL_Lb0ESM_EENSO_ISU_dNSD_40RowMajorTensorOpMultiplicandCongruous64bELi0ESJ_Li8EEELST_0EdSV_NS4_9MmaPolicyINS1_4warp11MmaTensorOpINS6_ILi16ELi16ELi16EEEdSP_dSX_dSV_NS10_17MmaTensorOpPolicyINSR_3MmaINS6_ILi8ELi8ELi4EEELi32EdSV_dSE_dSV_NSR_13OpMultiplyAddEEENSB_ILi1ELi1EEEEELi1ELb0EbEENSB_ILi0ELi0EEES1B_Li1EEELi3ELNS1_23SharedMemoryClearOptionE0EbEENS_8epilogue11threadblock8EpilogueIS7_S1A_Li1ENS1G_27PredicatedTileIteratorBlas3INS1G_26OutputTileOptimalThreadMapINS1G_15OutputTileShapeILi32ELi8ELi2ELi1ELi1EEENS1K_ILi1ELi2ELi1ELi1ELi2EEELi128ELi1ELi64EEEdLNS_8BlasModeE1EEENS1F_4warp24FragmentIteratorTensorOpIS12_S15_dNSK_IdLi2ELb1EEESV_EENS1Q_20TileIteratorTensorOpIS12_S15_dSV_EENS1G_18SharedLoadIteratorINS1N_18CompactedThreadMapEdLi8EEENS1F_6thread17LinearCombinationIdLi1EddLNS1Z_9ScaleType4KindE0ELNS_15FloatRoundStyleE2EdEENSB_ILi0ELi4EEELi1ELi1EEENS4_30GemmIdentityThreadblockSwizzleILi1EEELNS_8FillModeE1EEEEEvNT_6ParamsE,"ax",@progbits
	.align	128
.text._ZN7cutlass6KernelINS_4gemm6kernel14RankKUniversalINS1_11threadblock13MmaMultistageINS1_9GemmShapeILi32ELi32ELi16EEENS_9transform11threadblock28PredicatedTileAccessIteratorINS_11MatrixShapeILi32ELi16EEEdNS_6layout11ColumnMajorELi1ENS8_31PitchLinearWarpStripedThreadMapINS_16PitchLinearShapeILi32ELi16EEELi128ENSG_ILi16ELi2EEELi1EEENS_5ArrayIdLi1ELb1EEELb0ENSD_9NoPermuteEEENS9_25RegularTileAccessIteratorISC_dNSD_43ColumnMajorTensorOpMultiplicandCongruous64bELi1ESJ_Li8EEELNS_4arch14CacheOperation4KindE0ENSA_INSB_ILi16ELi32EEEdNSD_8RowMajorELi0ESJ_SL_Lb0ESM_EENSO_ISU_dNSD_40RowMajorTensorOpMultiplicandCongruous64bELi0ESJ_Li8EEELST_0EdSV_NS4_9MmaPolicyINS1_4warp11MmaTensorOpINS6_ILi16ELi16ELi16EEEdSP_dSX_dSV_NS10_17MmaTensorOpPolicyINSR_3MmaINS6_ILi8ELi8ELi4EEELi32EdSV_dSE_dSV_NSR_13OpMultiplyAddEEENSB_ILi1ELi1EEEEELi1ELb0EbEENSB_ILi0ELi0EEES1B_Li1EEELi3ELNS1_23SharedMemoryClearOptionE0EbEENS_8epilogue11threadblock8EpilogueIS7_S1A_Li1ENS1G_27PredicatedTileIteratorBlas3INS1G_26OutputTileOptimalThreadMapINS1G_15OutputTileShapeILi32ELi8ELi2ELi1ELi1EEENS1K_ILi1ELi2ELi1ELi1ELi2EEELi128ELi1ELi64EEEdLNS_8BlasModeE1EEENS1F_4warp24FragmentIteratorTensorOpIS12_S15_dNSK_IdLi2ELb1EEESV_EENS1Q_20TileIteratorTensorOpIS12_S15_dSV_EENS1G_18SharedLoadIteratorINS1N_18CompactedThreadMapEdLi8EEENS1F_6thread17LinearCombinationIdLi1EddLNS1Z_9ScaleType4KindE0ELNS_15FloatRoundStyleE2EdEENSB_ILi0ELi4EEELi1ELi1EEENS4_30GemmIdentityThreadblockSwizzleILi1EEELNS_8FillModeE1EEEEEvNT_6ParamsE:
        .type           _ZN7cutlass6KernelINS_4gemm6kernel14RankKUniversalINS1_11threadblock13MmaMultistageINS1_9GemmShapeILi32ELi32ELi16EEENS_9transform11threadblock28PredicatedTileAccessIteratorINS_11MatrixShapeILi32ELi16EEEdNS_6layout11ColumnMajorELi1ENS8_31PitchLinearWarpStripedThreadMapINS_16PitchLinearShapeILi32ELi16EEELi128ENSG_ILi16ELi2EEELi1EEENS_5ArrayIdLi1ELb1EEELb0ENSD_9NoPermuteEEENS9_25RegularTileAccessIteratorISC_dNSD_43ColumnMajorTensorOpMultiplicandCongruous64bELi1ESJ_Li8EEELNS_4arch14CacheOperation4KindE0ENSA_INSB_ILi16ELi32EEEdNSD_8RowMajorELi0ESJ_SL_Lb0ESM_EENSO_ISU_dNSD_40RowMajorTensorOpMultiplicandCongruous64bELi0ESJ_Li8EEELST_0EdSV_NS4_9MmaPolicyINS1_4warp11MmaTensorOpINS6_ILi16ELi16ELi16EEEdSP_dSX_dSV_NS10_17MmaTensorOpPolicyINSR_3MmaINS6_ILi8ELi8ELi4EEELi32EdSV_dSE_dSV_NSR_13OpMultiplyAddEEENSB_ILi1ELi1EEEEELi1ELb0EbEENSB_ILi0ELi0EEES1B_Li1EEELi3ELNS1_23SharedMemoryClearOptionE0EbEENS_8epilogue11threadblock8EpilogueIS7_S1A_Li1ENS1G_27PredicatedTileIteratorBlas3INS1G_26OutputTileOptimalThreadMapINS1G_15OutputTileShapeILi32ELi8ELi2ELi1ELi1EEENS1K_ILi1ELi2ELi1ELi1ELi2EEELi128ELi1ELi64EEEdLNS_8BlasModeE1EEENS1F_4warp24FragmentIteratorTensorOpIS12_S15_dNSK_IdLi2ELb1EEESV_EENS1Q_20TileIteratorTensorOpIS12_S15_dSV_EENS1G_18SharedLoadIteratorINS1N_18CompactedThreadMapEdLi8EEENS1F_6thread17LinearCombinationIdLi1EddLNS1Z_9ScaleType4KindE0ELNS_15FloatRoundStyleE2EdEENSB_ILi0ELi4EEELi1ELi1EEENS4_30GemmIdentityThreadblockSwizzleILi1EEELNS_8FillModeE1EEEEEvNT_6ParamsE,@function
        .size           _ZN7cutlass6KernelINS_4gemm6kernel14RankKUniversalINS1_11threadblock13MmaMultistageINS1_9GemmShapeILi32ELi32ELi16EEENS_9transform11threadblock28PredicatedTileAccessIteratorINS_11MatrixShapeILi32ELi16EEEdNS_6layout11ColumnMajorELi1ENS8_31PitchLinearWarpStripedThreadMapINS_16PitchLinearShapeILi32ELi16EEELi128ENSG_ILi16ELi2EEELi1EEENS_5ArrayIdLi1ELb1EEELb0ENSD_9NoPermuteEEENS9_25RegularTileAccessIteratorISC_dNSD_43ColumnMajorTensorOpMultiplicandCongruous64bELi1ESJ_Li8EEELNS_4arch14CacheOperation4KindE0ENSA_INSB_ILi16ELi32EEEdNSD_8RowMajorELi0ESJ_SL_Lb0ESM_EENSO_ISU_dNSD_40RowMajorTensorOpMultiplicandCongruous64bELi0ESJ_Li8EEELST_0EdSV_NS4_9MmaPolicyINS1_4warp11MmaTensorOpINS6_ILi16ELi16ELi16EEEdSP_dSX_dSV_NS10_17MmaTensorOpPolicyINSR_3MmaINS6_ILi8ELi8ELi4EEELi32EdSV_dSE_dSV_NSR_13OpMultiplyAddEEENSB_ILi1ELi1EEEEELi1ELb0EbEENSB_ILi0ELi0EEES1B_Li1EEELi3ELNS1_23SharedMemoryClearOptionE0EbEENS_8epilogue11threadblock8EpilogueIS7_S1A_Li1ENS1G_27PredicatedTileIteratorBlas3INS1G_26OutputTileOptimalThreadMapINS1G_15OutputTileShapeILi32ELi8ELi2ELi1ELi1EEENS1K_ILi1ELi2ELi1ELi1ELi2EEELi128ELi1ELi64EEEdLNS_8BlasModeE1EEENS1F_4warp24FragmentIteratorTensorOpIS12_S15_dNSK_IdLi2ELb1EEESV_EENS1Q_20TileIteratorTensorOpIS12_S15_dSV_EENS1G_18SharedLoadIteratorINS1N_18CompactedThreadMapEdLi8EEENS1F_6thread17LinearCombinationIdLi1EddLNS1Z_9ScaleType4KindE0ELNS_15FloatRoundStyleE2EdEENSB_ILi0ELi4EEELi1ELi1EEENS4_30GemmIdentityThreadblockSwizzleILi1EEELNS_8FillModeE1EEEEEvNT_6ParamsE,(.L_x_107 - _ZN7cutlass6KernelINS_4gemm6kernel14RankKUniversalINS1_11threadblock13MmaMultistageINS1_9GemmShapeILi32ELi32ELi16EEENS_9transform11threadblock28PredicatedTileAccessIteratorINS_11MatrixShapeILi32ELi16EEEdNS_6layout11ColumnMajorELi1ENS8_31PitchLinearWarpStripedThreadMapINS_16PitchLinearShapeILi32ELi16EEELi128ENSG_ILi16ELi2EEELi1EEENS_5ArrayIdLi1ELb1EEELb0ENSD_9NoPermuteEEENS9_25RegularTileAccessIteratorISC_dNSD_43ColumnMajorTensorOpMultiplicandCongruous64bELi1ESJ_Li8EEELNS_4arch14CacheOperation4KindE0ENSA_INSB_ILi16ELi32EEEdNSD_8RowMajorELi0ESJ_SL_Lb0ESM_EENSO_ISU_dNSD_40RowMajorTensorOpMultiplicandCongruous64bELi0ESJ_Li8EEELST_0EdSV_NS4_9MmaPolicyINS1_4warp11MmaTensorOpINS6_ILi16ELi16ELi16EEEdSP_dSX_dSV_NS10_17MmaTensorOpPolicyINSR_3MmaINS6_ILi8ELi8ELi4EEELi32EdSV_dSE_dSV_NSR_13OpMultiplyAddEEENSB_ILi1ELi1EEEEELi1ELb0EbEENSB_ILi0ELi0EEES1B_Li1EEELi3ELNS1_23SharedMemoryClearOptionE0EbEENS_8epilogue11threadblock8EpilogueIS7_S1A_Li1ENS1G_27PredicatedTileIteratorBlas3INS1G_26OutputTileOptimalThreadMapINS1G_15OutputTileShapeILi32ELi8ELi2ELi1ELi1EEENS1K_ILi1ELi2ELi1ELi1ELi2EEELi128ELi1ELi64EEEdLNS_8BlasModeE1EEENS1F_4warp24FragmentIteratorTensorOpIS12_S15_dNSK_IdLi2ELb1EEESV_EENS1Q_20TileIteratorTensorOpIS12_S15_dSV_EENS1G_18SharedLoadIteratorINS1N_18CompactedThreadMapEdLi8EEENS1F_6thread17LinearCombinationIdLi1EddLNS1Z_9ScaleType4KindE0ELNS_15FloatRoundStyleE2EdEENSB_ILi0ELi4EEELi1ELi1EEENS4_30GemmIdentityThreadblockSwizzleILi1EEELNS_8FillModeE1EEEEEvNT_6ParamsE)
        .other          _ZN7cutlass6KernelINS_4gemm6kernel14RankKUniversalINS1_11threadblock13MmaMultistageINS1_9GemmShapeILi32ELi32ELi16EEENS_9transform11threadblock28PredicatedTileAccessIteratorINS_11MatrixShapeILi32ELi16EEEdNS_6layout11ColumnMajorELi1ENS8_31PitchLinearWarpStripedThreadMapINS_16PitchLinearShapeILi32ELi16EEELi128ENSG_ILi16ELi2EEELi1EEENS_5ArrayIdLi1ELb1EEELb0ENSD_9NoPermuteEEENS9_25RegularTileAccessIteratorISC_dNSD_43ColumnMajorTensorOpMultiplicandCongruous64bELi1ESJ_Li8EEELNS_4arch14CacheOperation4KindE0ENSA_INSB_ILi16ELi32EEEdNSD_8RowMajorELi0ESJ_SL_Lb0ESM_EENSO_ISU_dNSD_40RowMajorTensorOpMultiplicandCongruous64bELi0ESJ_Li8EEELST_0EdSV_NS4_9MmaPolicyINS1_4warp11MmaTensorOpINS6_ILi16ELi16ELi16EEEdSP_dSX_dSV_NS10_17MmaTensorOpPolicyINSR_3MmaINS6_ILi8ELi8ELi4EEELi32EdSV_dSE_dSV_NSR_13OpMultiplyAddEEENSB_ILi1ELi1EEEEELi1ELb0EbEENSB_ILi0ELi0EEES1B_Li1EEELi3ELNS1_23SharedMemoryClearOptionE0EbEENS_8epilogue11threadblock8EpilogueIS7_S1A_Li1ENS1G_27PredicatedTileIteratorBlas3INS1G_26OutputTileOptimalThreadMapINS1G_15OutputTileShapeILi32ELi8ELi2ELi1ELi1EEENS1K_ILi1ELi2ELi1ELi1ELi2EEELi128ELi1ELi64EEEdLNS_8BlasModeE1EEENS1F_4warp24FragmentIteratorTensorOpIS12_S15_dNSK_IdLi2ELb1EEESV_EENS1Q_20TileIteratorTensorOpIS12_S15_dSV_EENS1G_18SharedLoadIteratorINS1N_18CompactedThreadMapEdLi8EEENS1F_6thread17LinearCombinationIdLi1EddLNS1Z_9ScaleType4KindE0ELNS_15FloatRoundStyleE2EdEENSB_ILi0ELi4EEELi1ELi1EEENS4_30GemmIdentityThreadblockSwizzleILi1EEELNS_8FillModeE1EEEEEvNT_6ParamsE,@"STO_CUDA_ENTRY STV_DEFAULT"
_ZN7cutlass6KernelINS_4gemm6kernel14RankKUniversalINS1_11threadblock13MmaMultistageINS1_9GemmShapeILi32ELi32ELi16EEENS_9transform11threadblock28PredicatedTileAccessIteratorINS_11MatrixShapeILi32ELi16EEEdNS_6layout11ColumnMajorELi1ENS8_31PitchLinearWarpStripedThreadMapINS_16PitchLinearShapeILi32ELi16EEELi128ENSG_ILi16ELi2EEELi1EEENS_5ArrayIdLi1ELb1EEELb0ENSD_9NoPermuteEEENS9_25RegularTileAccessIteratorISC_dNSD_43ColumnMajorTensorOpMultiplicandCongruous64bELi1ESJ_Li8EEELNS_4arch14CacheOperation4KindE0ENSA_INSB_ILi16ELi32EEEdNSD_8RowMajorELi0ESJ_SL_Lb0ESM_EENSO_ISU_dNSD_40RowMajorTensorOpMultiplicandCongruous64bELi0ESJ_Li8EEELST_0EdSV_NS4_9MmaPolicyINS1_4warp11MmaTensorOpINS6_ILi16ELi16ELi16EEEdSP_dSX_dSV_NS10_17MmaTensorOpPolicyINSR_3MmaINS6_ILi8ELi8ELi4EEELi32EdSV_dSE_dSV_NSR_13OpMultiplyAddEEENSB_ILi1ELi1EEEEELi1ELb0EbEENSB_ILi0ELi0EEES1B_Li1EEELi3ELNS1_23SharedMemoryClearOptionE0EbEENS_8epilogue11threadblock8EpilogueIS7_S1A_Li1ENS1G_27PredicatedTileIteratorBlas3INS1G_26OutputTileOptimalThreadMapINS1G_15OutputTileShapeILi32ELi8ELi2ELi1ELi1EEENS1K_ILi1ELi2ELi1ELi1ELi2EEELi128ELi1ELi64EEEdLNS_8BlasModeE1EEENS1F_4warp24FragmentIteratorTensorOpIS12_S15_dNSK_IdLi2ELb1EEESV_EENS1Q_20TileIteratorTensorOpIS12_S15_dSV_EENS1G_18SharedLoadIteratorINS1N_18CompactedThreadMapEdLi8EEENS1F_6thread17LinearCombinationIdLi1EddLNS1Z_9ScaleType4KindE0ELNS_15FloatRoundStyleE2EdEENSB_ILi0ELi4EEELi1ELi1EEENS4_30GemmIdentityThreadblockSwizzleILi1EEELNS_8FillModeE1EEEEEvNT_6ParamsE:
[----:B------:R-:W-:Y:S08]  /*0000*/  LDC R1, c[0x0][0x37c] ;  /* 0x0000df00ff017b82 */ /* 0x000ff00000000800 */
[----:B------:R-:W1:Y:S01]  /*0010*/  LDC.64 R4, c[0x0][0x468] ;  /* 0x00011a00ff047b82 */ /* 0x000e620000000a00 */
[----:B------:R-:W2:Y:S01]  /*0020*/  LDCU UR7, c[0x0][0x398] ;  /* 0x00007300ff0777ac */ /* 0x000ea20008000800 */
[----:B------:R-:W3:Y:S06]  /*0030*/  LDCU.U8 UR6, c[0x0][0x4e8] ;  /* 0x00009d00ff0677ac */ /* 0x000eec0008000000 */
[----:B------:R-:W4:Y:S01]  /*0040*/  LDC.64 R2, c[0x0][0x460] ;  /* 0x00011800ff027b82 */ /* 0x000f220000000a00 */
[----:B------:R-:W3:Y:S01]  /*0050*/  LDCU UR5, c[0x0][0x38c] ;  /* 0x00007180ff0577ac */ /* 0x000ee20008000800 */
[----:B------:R-:W3:Y:S06]  /*0060*/  LDCU UR4, c[0x0][0x390] ;  /* 0x00007200ff0477ac */ /* 0x000eec0008000800 */
[----:B------:R-:W3:Y:S01]  /*0070*/  S2UR UR9, SR_CTAID.X ;  /* 0x00000000000979c3 */ /* 0x000ee20000002500 */
[----:B------:R-:W-:-:S02]  /*0080*/  UMOV UR10, 0xffffffff ;  /* 0xffffffff000a7882 */ /* 0x000fc40000000000 */
[----:B--2---:R-:W-:-:S05]  /*0090*/  USHF.L.U32 UR10, UR10, UR7, URZ ;  /* 0x000000070a0a7299 */ /* 0x004fca00080006ff */
[----:B------:R-:W2:Y:S01]  /*00a0*/  S2UR UR8, SR_CTAID.Y ;  /* 0x00000000000879c3 */ /* 0x000ea20000002600 */
[----:B-1----:R-:W-:-:S06]  /*00b0*/  DSETP.NEU.AND P0, PT, R4, 1, PT ;  /* 0x3ff000000400742a */ /* 0x002fcc0003f0d000 */
[----:B----4-:R-:W-:Y:S01]  /*00c0*/  DSETP.EQ.AND P0, PT, R2, RZ, !P0 ;  /* 0x000000ff0200722a */ /* 0x010fe20004702000 */
[----:B---3--:R-:W-:Y:S02]  /*00d0*/  USHF.R.U32.HI UR21, URZ, UR7, UR9 ;  /* 0x00000007ff157299 */ /* 0x008fe40008011609 */
[----:B------:R-:W-:-:S11]  /*00e0*/  ULOP3.LUT UR10, UR9, UR10, URZ, 0x30, !UPT ;  /* 0x0000000a090a7292 */ /* 0x000fd6000f8e30ff */
[----:B------:R-:W-:Y:S01]  /*00f0*/  VOTEU.ANY UP0, P0 ;  /* 0x0000000000ff7886 */ /* 0x000fe20000000100 */
[----:B------:R-:W-:Y:S02]  /*0100*/  UISETP.NE.AND UP0, UPT, UR6, URZ, UP0 ;  /* 0x000000ff0600728c */ /* 0x000fe40008705270 */
[----:B--2---:R-:W-:Y:S02]  /*0110*/  USHF.L.U32 UR8, UR8, UR7, URZ ;  /* 0x0000000708087299 */ /* 0x004fe400080006ff */
[----:B------:R-:W-:Y:S02]  /*0120*/  UISETP.GE.OR UP0, UPT, UR21, UR5, UP0 ;  /* 0x000000051500728c */ /* 0x000fe40008706670 */
[----:B------:R-:W-:-:S04]  /*0130*/  UIADD3 UR20, UPT, UPT, UR8, UR10, URZ ;  /* 0x0000000a08147290 */ /* 0x000fc8000fffe0ff */
[----:B------:R-:W-:-:S06]  /*0140*/  UISETP.GE.OR UP0, UPT, UR20, UR4, UP0 ;  /* 0x000000041400728c */ /* 0x000fcc0008706670 */
[----:B------:R-:W-:-:S13]  /*0150*/  PLOP3.LUT P0, PT, PT, PT, UP0, 0x80, 0x8 ;  /* 0x000000000008781c */ /* 0x000fda0003f0f008 */
[----:B------:R-:W-:Y:S05]  /*0160*/  @P0 EXIT ;  /* 0x000000000000094d */ /* 0x000fea0003800000 */
[----:B------:R-:W-:Y:S02]  /*0170*/  USHF.L.U32 UR14, UR21, 0x5, URZ ;  /* 0x00000005150e7899 */ /* 0x000fe400080006ff */
[----:B------:R-:W-:Y:S02]  /*0180*/  USHF.L.U32 UR15, UR20, 0x5, URZ ;  /* 0x00000005140f7899 */ /* 0x000fe400080006ff */
[----:B------:R-:W-:-:S04]  /*0190*/  UIADD3 UR4, UPT, UPT, UR14, 0x20, URZ ;  /* 0x000000200e047890 */ /* 0x000fc8000fffe0ff */
[----:B------:R-:W-:-:S06]  /*01a0*/  UISETP.GT.AND UP0, UPT, UR4, UR15, UPT ;  /* 0x0000000f0400728c */ /* 0x000fcc000bf04270 */
[----:B------:R-:W-:-:S13]  /*01b0*/  PLOP3.LUT P0, PT, PT, PT, UP0, 0x80, 0x8 ;  /* 0x000000000008781c */ /* 0x000fda0003f0f008 */
[----:B------:R-:W-:Y:S05]  /*01c0*/  @!P0 EXIT ;  /* 0x000000000000894d */ /* 0x000fea0003800000 */
[----:B------:R-:W1:Y:S01]  /*01d0*/  LDCU UR9, c[0x0][0x490] ;  /* 0x00009200ff0977ac */ /* 0x000e620008000800 */
[----:B------:R-:W2:Y:S01]  /*01e0*/  S2UR UR12, SR_CTAID.Z ;  /* 0x00000000000c79c3 */ /* 0x000ea20000002700 */
[----:B------:R-:W3:Y:S01]  /*01f0*/  LDCU UR8, c[0x0][0x388] ;  /* 0x00007100ff0877ac */ /* 0x000ee20008000800 */
[----:B------:R-:W4:Y:S01]  /*0200*/  LDCU.64 UR6, c[0x0][0x4a0] ;  /* 0x00009400ff0677ac */ /* 0x000f220008000a00 */
[----:B------:R-:W4:Y:S01]  /*0210*/  LDCU.64 UR4, c[0x0][0x4a8] ;  /* 0x00009500ff0477ac */ /* 0x000f220008000a00 */
[----:B------:R-:W2:Y:S01]  /*0220*/  LDCU.64 UR16, c[0x0][0x358] ;  /* 0x00006b00ff1077ac */ /* 0x000ea20008000a00 */
[----:B-1----:R-:W-:Y:S01]  /*0230*/  UISETP.GT.U32.AND UP0, UPT, UR9, 0x1, UPT ;  /* 0x000000010900788c */ /* 0x002fe2000bf04070 */
[----:B---3--:R-:W-:Y:S01]  /*0240*/  MOV R10, UR8 ;  /* 0x00000008000a7c02 */ /* 0x008fe20008000f00 */
[----:B------:R-:W-:Y:S01]  /*0250*/  UIADD3 UR13, UPT, UPT, UR15, 0x20, URZ ;  /* 0x000000200f0d7890 */ /* 0x000fe2000fffe0ff */
[----:B----4-:R-:W-:Y:S01]  /*0260*/  MOV R2, UR6 ;  /* 0x0000000600027c02 */ /* 0x010fe20008000f00 */
[----:B------:R-:W-:Y:S01]  /*0270*/  IMAD.U32 R3, RZ, RZ, UR7 ;  /* 0x00000007ff037e24 */ /* 0x000fe2000f8e00ff */
[----:B------:R-:W-:Y:S01]  /*0280*/  MOV R4, UR4 ;  /* 0x0000000400047c02 */ /* 0x000fe20008000f00 */
[----:B------:R-:W-:-:S03]  /*0290*/  IMAD.U32 R5, RZ, RZ, UR5 ;  /* 0x00000005ff057e24 */ /* 0x000fc6000f8e00ff */
[----:B--2---:R-:W-:Y:S05]  /*02a0*/  BRA.U UP0, `(.L_x_0) ;  /* 0x0000000100207547 */ /* 0x004fea000b800000 */
[----:B------:R-:W1:Y:S01]  /*02b0*/  LDC R0, c[0x0][0x394] ;  /* 0x0000e500ff007b82 */ /* 0x000e620000000800 */
[----:B------:R-:W-:-:S07]  /*02c0*/  UIADD3 UR4, UPT, UPT, UR12, 0x1, URZ ;  /* 0x000000010c047890 */ /* 0x000fce000fffe0ff */
[----:B------:R-:W2:Y:S01]  /*02d0*/  LDC R10, c[0x0][0x498] ;  /* 0x00012600ff0a7b82 */ /* 0x000ea20000000800 */
[----:B-1----:R-:W-:Y:S01]  /*02e0*/  ISETP.LE.AND P0, PT, R0, UR4, PT ;  /* 0x0000000400007c0c */ /* 0x002fe2000bf03270 */
[----:B--2---:R-:W-:-:S05]  /*02f0*/  IMAD R14, R10, UR12, RZ ;  /* 0x0000000c0a0e7c24 */ /* 0x004fca000f8e02ff */
[----:B------:R-:W-:-:S07]  /*0300*/  IADD3 R10, PT, PT, R14, R10, RZ ;  /* 0x0000000a0e0a7210 */ /* 0x000fce0007ffe0ff */
[----:B------:R-:W1:Y:S01]  /*0310*/  @P0 LDC R10, c[0x0][0x388] ;  /* 0x0000e200ff0a0b82 */ /* 0x000e620000000800 */
[----:B------:R-:W-:Y:S05]  /*0320*/  BRA `(.L_x_1) ;  /* 0x00000000006c7947 */ /* 0x000fea0003800000 */
.L_x_0:
[----:B------:R-:W-:Y:S01]  /*0330*/  UISETP.NE.AND UP0, UPT, UR9, 0x3, UPT ;  /* 0x000000030900788c */ /* 0x000fe2000bf05270 */
[----:B------:R-:W-:-:S08]  /*0340*/  MOV R14, RZ ;  /* 0x000000ff000e7202 */ /* 0x000fd00000000f00 */
[----:B------:R-:W-:Y:S05]  /*0350*/  BRA.U !UP0, `(.L_x_2) ;  /* 0x00000001083c7547 */ /* 0x000fea000b800000 */
[----:B------:R-:W-:-:S09]  /*0360*/  UISETP.NE.AND UP0, UPT, UR9, 0x2, UPT ;  /* 0x000000020900788c */ /* 0x000fd2000bf05270 */
[----:B------:R-:W-:Y:S05]  /*0370*/  BRA.U UP0, `(.L_x_1) ;  /* 0x0000000100587547 */ /* 0x000fea000b800000 */
[----:B------:R-:W1:Y:S08]  /*0380*/  LDC.64 R8, c[0x0][0x4c0] ;  /* 0x00013000ff087b82 */ /* 0x000e700000000a00 */
[----:B------:R-:W2:Y:S08]  /*0390*/  LDC.64 R2, c[0x0][0x4c8] ;  /* 0x00013200ff027b82 */ /* 0x000eb00000000a00 */
[----:B------:R-:W3:Y:S08]  /*03a0*/  LDC.64 R6, c[0x0][0x4a0] ;  /* 0x00012800ff067b82 */ /* 0x000ef00000000a00 */
[----:B------:R-:W4:Y:S01]  /*03b0*/  LDC.64 R4, c[0x0][0x4a8] ;  /* 0x00012a00ff047b82 */ /* 0x000f220000000a00 */
[----:B-1----:R-:W-:-:S04]  /*03c0*/  IMAD.WIDE.U32 R16, R8, UR12, RZ ;  /* 0x0000000c08107c25 */ /* 0x002fc8000f8e00ff */
[----:B------:R-:W-:Y:S02]  /*03d0*/  IMAD R9, R9, UR12, R17 ;  /* 0x0000000c09097c24 */ /* 0x000fe4000f8e0211 */
[----:B--2---:R-:W-:-:S04]  /*03e0*/  IMAD.WIDE.U32 R12, R2, UR12, RZ ;  /* 0x0000000c020c7c25 */ /* 0x004fc8000f8e00ff */
[----:B------:R-:W-:Y:S01]  /*03f0*/  IMAD R0, R3, UR12, R13 ;  /* 0x0000000c03007c24 */ /* 0x000fe2000f8e020d */
[----:B---3--:R-:W-:-:S04]  /*0400*/  LEA R2, P1, R16, R6, 0x3 ;  /* 0x0000000610027211 */ /* 0x008fc800078218ff */
[----:B------:R-:W-:Y:S02]  /*0410*/  LEA.HI.X R3, R16, R7, R9, 0x3, P1 ;  /* 0x0000000710037211 */ /* 0x000fe400008f1c09 */
[----:B----4-:R-:W-:-:S04]  /*0420*/  LEA R4, P0, R12, R4, 0x3 ;  /* 0x000000040c047211 */ /* 0x010fc800078018ff */
[----:B------:R-:W-:Y:S01]  /*0430*/  LEA.HI.X R5, R12, R5, R0, 0x3, P0 ;  /* 0x000000050c057211 */ /* 0x000fe200000f1c00 */
[----:B------:R-:W-:Y:S08]  /*0440*/  BRA `(.L_x_1) ;  /* 0x0000000000247947 */ /* 0x000ff00003800000 */
.L_x_2:
[----:B------:R-:W1:Y:S02]  /*0450*/  LDCU.128 UR4, c[0x0][0x4a0] ;  /* 0x00009400ff0477ac */ /* 0x000e640008000c00 */
[----:B-1----:R-:W-:Y:S02]  /*0460*/  UIMAD.WIDE.U32 UR4, UR12, 0x8, UR4 ;  /* 0x000000080c0478a5 */ /* 0x002fe4000f8e0004 */
[----:B------:R-:W-:-:S04]  /*0470*/  UIMAD.WIDE.U32 UR6, UR12, 0x8, UR6 ;  /* 0x000000080c0678a5 */ /* 0x000fc8000f8e0006 */
[----:B------:R-:W-:Y:S02]  /*0480*/  IMAD.U32 R2, RZ, RZ, UR4 ;  /* 0x00000004ff027e24 */ /* 0x000fe4000f8e00ff */
[----:B------:R-:W-:Y:S01]  /*0490*/  IMAD.U32 R3, RZ, RZ, UR5 ;  /* 0x00000005ff037e24 */ /* 0x000fe2000f8e00ff */
[----:B------:R-:W-:Y:S02]  /*04a0*/  MOV R4, UR6 ;  /* 0x0000000600047c02 */ /* 0x000fe40008000f00 */
[----:B------:R-:W-:-:S03]  /*04b0*/  MOV R5, UR7 ;  /* 0x0000000700057c02 */ /* 0x000fc60008000f00 */
[----:B------:R-:W4:Y:S04]  /*04c0*/  LDG.E.64 R2, desc[UR16][R2.64] ;  /* 0x0000001002027981 */ /* 0x000f28000c1e1b00 */
[----:B------:R-:W4:Y:S02]  /*04d0*/  LDG.E.64 R4, desc[UR16][R4.64] ;  /* 0x0000001004047981 */ /* 0x000f24000c1e1b00 */
.L_x_1:
[----:B------:R-:W2:Y:S01]  /*04e0*/  S2R R38, SR_TID.X ;  /* 0x0000000000267919 */ /* 0x000ea20000002100 */
[----:B------:R-:W3:Y:S01]  /*04f0*/  LDCU.128 UR8, c[0x0][0x3b0] ;  /* 0x00007600ff0877ac */ /* 0x000ee20008000c00 */
[----:B-1----:R-:W-:Y:S01]  /*0500*/  IMAD.IADD R0, R10, 0x1, -R14 ;  /* 0x000000010a007824 */ /* 0x002fe200078e0a0e */
[----:B------:R-:W1:Y:S03]  /*0510*/  LDCU.128 UR4, c[0x0][0x3d0] ;  /* 0x00007a00ff0477ac */ /* 0x000e660008000c00 */
[C---:B------:R-:W-:Y:S02]  /*0520*/  VIADD R7, R0.reuse, 0xffffffff ;  /* 0xffffffff00077836 */ /* 0x040fe40000000000 */
[----:B------:R-:W-:Y:S01]  /*0530*/  VIADD R8, R0, 0x1e ;  /* 0x0000001e00087836 */ /* 0x000fe20000000000 */
[----:B------:R-:W-:Y:S02]  /*0540*/  BAR.SYNC.DEFER_BLOCKING 0x0 ;  /* 0x0000000000007b1d */ /* 0x000fe40000010000 */
[----:B------:R-:W-:-:S02]  /*0550*/  ISETP.GE.U32.AND P5, PT, R7, 0x10, PT ;  /* 0x000000100700780c */ /* 0x000fc40003fa6070 */
[----:B------:R-:W-:Y:S01]  /*0560*/  ISETP.GE.U32.AND P6, PT, R8, 0x1f, PT ;  /* 0x0000001f0800780c */ /* 0x000fe20003fc6070 */
[----:B---3--:R-:W-:-:S04]  /*0570*/  UIADD3 UR19, UP0, UPT, UR8, -UR10, URZ ;  /* 0x8000000a08137290 */ /* 0x008fc8000ff1e0ff */
[----:B------:R-:W-:Y:S02]  /*0580*/  UIADD3.X UR18, UPT, UPT, UR9, ~UR11, URZ, UP0, !UPT ;  /* 0x8000000b09127290 */ /* 0x000fe400087fe4ff */
[----:B-1----:R-:W-:Y:S01]  /*0590*/  UIADD3 UR22, UP0, UPT, UR4, -UR6, URZ ;  /* 0x8000000604167290 */ /* 0x002fe2000ff1e0ff */
[----:B------:R-:W1:Y:S03]  /*05a0*/  LDCU.64 UR10, c[0x0][0x3c0] ;  /* 0x00007800ff0a77ac */ /* 0x000e660008000a00 */
[----:B------:R-:W-:Y:S01]  /*05b0*/  UIADD3.X UR23, UPT, UPT, UR5, ~UR7, URZ, UP0, !UPT ;  /* 0x8000000705177290 */ /* 0x000fe200087fe4ff */
[--C-:B--2---:R-:W-:Y:S01]  /*05c0*/  SHF.R.U32.HI R13, RZ, 0x5, R38.reuse ;  /* 0x00000005ff0d7819 */ /* 0x104fe20000011626 */
[----:B------:R-:W2:Y:S01]  /*05d0*/  LDCU.64 UR4, c[0x0][0x380] ;  /* 0x00007000ff0477ac */ /* 0x000ea20008000a00 */
[--C-:B------:R-:W-:Y:S01]  /*05e0*/  SHF.R.U32.HI R39, RZ, 0x1, R38.reuse ;  /* 0x00000001ff277819 */ /* 0x100fe20000011626 */
[C---:B------:R-:W-:Y:S01]  /*05f0*/  IMAD.SHL.U32 R7, R38.reuse, 0x4, RZ ;  /* 0x0000000426077824 */ /* 0x040fe200078e00ff */
[----:B------:R-:W-:Y:S01]  /*0600*/  SHF.R.U32.HI R9, RZ, 0x4, R38 ;  /* 0x00000004ff097819 */ /* 0x000fe20000011626 */
[----:B------:R3:W1:Y:S01]  /*0610*/  SHFL.IDX PT, R6, R13, RZ, 0x1f ;  /* 0x00001fff0d067589 */ /* 0x00066200000e0000 */
[----:B------:R-:W-:Y:S01]  /*0620*/  LOP3.LUT R39, R39, 0x3, RZ, 0xc0, !PT ;  /* 0x0000000327277812 */ /* 0x000fe200078ec0ff */
[----:B------:R-:W1:Y:S01]  /*0630*/  LDCU.64 UR6, c[0x0][0x3a0] ;  /* 0x00007400ff0677ac */ /* 0x000e620008000a00 */
[----:B------:R-:W-:-:S02]  /*0640*/  LOP3.LUT R8, R38, 0xf, RZ, 0xc0, !PT ;  /* 0x0000000f26087812 */ /* 0x000fc400078ec0ff */
[----:B------:R-:W-:Y:S01]  /*0650*/  LOP3.LUT R9, R9, 0x1, RZ, 0xc0, !PT ;  /* 0x0000000109097812 */ /* 0x000fe200078ec0ff */
[----:B------:R-:W1:Y:S01]  /*0660*/  LDCU.64 UR8, c[0x0][0x3a8] ;  /* 0x00007500ff0877ac */ /* 0x000e620008000a00 */
[----:B------:R-:W-:Y:S01]  /*0670*/  LOP3.LUT R7, R39, 0x4, R7, 0xf8, !PT ;  /* 0x0000000427077812 */ /* 0x000fe200078ef807 */
[C---:B------:R-:W-:Y:S02]  /*0680*/  VIADD R18, R8.reuse, UR14 ;  /* 0x0000000e08127c36 */ /* 0x040fe40008000000 */
[----:B------:R-:W-:Y:S01]  /*0690*/  VIADD R16, R8, UR15 ;  /* 0x0000000f08107c36 */ /* 0x000fe20008000000 */
[----:B------:R-:W-:Y:S01]  /*06a0*/  LOP3.LUT R7, R7, R9, RZ, 0x3c, !PT ;  /* 0x0000000907077212 */ /* 0x000fe200078e3cff */
[C---:B------:R-:W-:Y:S01]  /*06b0*/  VIADD R11, R18.reuse, 0x10 ;  /* 0x00000010120b7836 */ /* 0x040fe20000000000 */
[----:B------:R-:W-:Y:S02]  /*06c0*/  SHF.R.U32.HI R8, RZ, 0x3, R8 ;  /* 0x00000003ff087819 */ /* 0x000fe40000011608 */
[----:B--2---:R-:W-:-:S02]  /*06d0*/  ISETP.GE.AND P4, PT, R18, UR4, PT ;  /* 0x0000000412007c0c */ /* 0x004fc4000bf86270 */
[----:B------:R-:W-:Y:S01]  /*06e0*/  ISETP.GE.AND P2, PT, R11, UR4, PT ;  /* 0x000000040b007c0c */ /* 0x000fe2000bf46270 */
[----:B------:R-:W-:Y:S01]  /*06f0*/  IMAD R8, R7, 0x2, R8 ;  /* 0x0000000207087824 */ /* 0x000fe200078e0208 */
[----:B------:R-:W-:Y:S01]  /*0700*/  SHF.R.U32.HI R7, RZ, 0x3, R38 ;  /* 0x00000003ff077819 */ /* 0x000fe20000011626 */
[----:B------:R-:W2:Y:S01]  /*0710*/  S2UR UR4, SR_CgaCtaId ;  /* 0x00000000000479c3 */ /* 0x000ea20000008800 */
[----:B------:R-:W-:Y:S01]  /*0720*/  SEL R46, RZ, 0x1, P4 ;  /* 0x00000001ff2e7807 */ /* 0x000fe20002000000 */
[----:B---3--:R-:W-:Y:S01]  /*0730*/  IMAD R13, R13, 0x2, R9 ;  /* 0x000000020d0d7824 */ /* 0x008fe200078e0209 */
[----:B-1----:R-:W-:Y:S01]  /*0740*/  R2UR UR24, R6 ;  /* 0x00000000061872ca */ /* 0x002fe200000e0000 */
[----:B------:R-:W-:Y:S01]  /*0750*/  VIADD R9, R16, 0x10 ;  /* 0x0000001010097836 */ /* 0x000fe20000000000 */
[----:B------:R-:W-:Y:S02]  /*0760*/  SHF.R.S32.HI R6, RZ, 0x1f, R0 ;  /* 0x0000001fff067819 */ /* 0x000fe40000011400 */
[----:B------:R-:W-:Y:S01]  /*0770*/  LOP3.LUT R39, R39, 0x3c, R13, 0xf8, !PT ;  /* 0x0000003c27277812 */ /* 0x000fe200078ef80d */
[----:B------:R-:W-:Y:S01]  /*0780*/  IMAD.IADD R13, R13, 0x1, R14 ;  /* 0x000000010d0d7824 */ /* 0x000fe200078e020e */
[----:B------:R-:W-:-:S02]  /*0790*/  LEA.HI R6, R6, R0, RZ, 0x4 ;  /* 0x0000000006067211 */ /* 0x000fc400078f20ff */
[----:B------:R-:W-:Y:S01]  /*07a0*/  LOP3.LUT R7, R8, 0x4, R7, 0x78, !PT ;  /* 0x0000000408077812 */ /* 0x000fe200078e7807 */
[----:B------:R-:W-:Y:S01]  /*07b0*/  VIADD R8, R13, 0x8 ;  /* 0x000000080d087836 */ /* 0x000fe20000000000 */
[----:B------:R-:W-:Y:S02]  /*07c0*/  LOP3.LUT R6, R6, 0xfffffff0, RZ, 0xc0, !PT ;  /* 0xfffffff006067812 */ /* 0x000fe400078ec0ff */
[----:B------:R-:W-:Y:S01]  /*07d0*/  SEL R11, RZ, 0x2, P2 ;  /* 0x00000002ff0b7807 */ /* 0x000fe20001000000 */
[----:B------:R-:W-:Y:S01]  /*07e0*/  IMAD R39, R39, 0x20, R7 ;  /* 0x0000002027277824 */ /* 0x000fe200078e0207 */
[----:B------:R-:W-:Y:S01]  /*07f0*/  ISETP.GE.AND P1, PT, R9, UR5, PT ;  /* 0x0000000509007c0c */ /* 0x000fe2000bf26270 */
[C---:B------:R-:W-:Y:S01]  /*0800*/  IMAD.IADD R6, R0.reuse, 0x1, -R6 ;  /* 0x0000000100067824 */ /* 0x040fe200078e0a06 */
[----:B------:R-:W-:Y:S01]  /*0810*/  SEL R9, RZ, 0x8, P2 ;  /* 0x00000008ff097807 */ /* 0x000fe20001000000 */
[----:B------:R-:W-:Y:S01]  /*0820*/  VIADD R0, R0, 0xf ;  /* 0x0000000f00007836 */ /* 0x000fe20000000000 */
[----:B------:R-:W-:-:S02]  /*0830*/  SHF.R.S32.HI R7, RZ, 0x1f, R13 ;  /* 0x0000001fff077819 */ /* 0x000fc4000001140d */
[C---:B------:R-:W-:Y:S02]  /*0840*/  ISETP.NE.AND P0, PT, R6.reuse, RZ, PT ;  /* 0x000000ff0600720c */ /* 0x040fe40003f05270 */
[----:B------:R-:W-:Y:S02]  /*0850*/  SHF.R.S32.HI R19, RZ, 0x1f, R18 ;  /* 0x0000001fff137819 */ /* 0x000fe40000011412 */
[----:B------:R-:W-:Y:S02]  /*0860*/  SEL R6, R6, 0x10, P0 ;  /* 0x0000001006067807 */ /* 0x000fe40000000000 */
[----:B------:R-:W-:Y:S01]  /*0870*/  SHF.R.S32.HI R17, RZ, 0x1f, R16 ;  /* 0x0000001fff117819 */ /* 0x000fe20000011410 */
[----:B------:R-:W-:Y:S01]  /*0880*/  IMAD.WIDE.U32 R18, R13, UR6, R18 ;  /* 0x000000060d127c25 */ /* 0x000fe2000f8e0012 */
[----:B------:R-:W-:Y:S02]  /*0890*/  VIADDMNMX R14, R14, R6, R10, PT ;  /* 0x000000060e0e7246 */ /* 0x000fe4000380010a */
[----:B------:R-:W-:-:S02]  /*08a0*/  SEL R10, RZ, 0x4, P4 ;  /* 0x00000004ff0a7807 */ /* 0x000fc40002000000 */
[-C--:B------:R-:W-:Y:S02]  /*08b0*/  ISETP.LT.AND P4, PT, R13, R14.reuse, !P4 ;  /* 0x0000000e0d00720c */ /* 0x080fe40006781270 */
[-C--:B------:R-:W-:Y:S01]  /*08c0*/  ISETP.GE.AND P0, PT, R8, R14.reuse, PT ;  /* 0x0000000e0800720c */ /* 0x080fe20003f06270 */
[C---:B------:R-:W-:Y:S01]  /*08d0*/  IMAD R8, R7.reuse, UR6, RZ ;  /* 0x0000000607087c24 */ /* 0x040fe2000f8e02ff */
[----:B------:R-:W-:Y:S01]  /*08e0*/  SEL R12, RZ, 0x1, !P4 ;  /* 0x00000001ff0c7807 */ /* 0x000fe20006000000 */
[----:B------:R-:W-:Y:S01]  /*08f0*/  IMAD R7, R7, UR10, RZ ;  /* 0x0000000a07077c24 */ /* 0x000fe2000f8e02ff */
[CC--:B------:R-:W-:Y:S01]  /*0900*/  ISETP.GE.AND P4, PT, R13.reuse, R14.reuse, PT ;  /* 0x0000000e0d00720c */ /* 0x0c0fe20003f86270 */
[C---:B------:R-:W-:Y:S01]  /*0910*/  IMAD R8, R13.reuse, UR7, R8 ;  /* 0x000000070d087c24 */ /* 0x040fe2000f8e0208 */
[C---:B------:R-:W-:Y:S01]  /*0920*/  IADD3 R46, PT, PT, R10.reuse, R11, R46 ;  /* 0x0000000b0a2e7210 */ /* 0x040fe20007ffe02e */
[----:B------:R-:W-:Y:S01]  /*0930*/  IMAD R7, R13, UR11, R7 ;  /* 0x0000000b0d077c24 */ /* 0x000fe2000f8e0207 */
[----:B------:R-:W-:Y:S01]  /*0940*/  SEL R11, R11, RZ, !P4 ;  /* 0x000000ff0b0b7207 */ /* 0x000fe20006000000 */
[----:B------:R-:W-:Y:S01]  /*0950*/  IMAD.IADD R8, R19, 0x1, R8 ;  /* 0x0000000113087824 */ /* 0x000fe200078e0208 */
[----:B------:R-:W-:Y:S01]  /*0960*/  SEL R10, R10, RZ, !P0 ;  /* 0x000000ff0a0a7207 */ /* 0x000fe20004000000 */
[----:B------:R-:W-:Y:S01]  /*0970*/  IMAD.IADD R46, R9, 0x1, R46 ;  /* 0x00000001092e7824 */ /* 0x000fe200078e022e */
[----:B------:R-:W-:Y:S01]  /*0980*/  ISETP.GE.AND P3, PT, R16, UR5, PT ;  /* 0x0000000510007c0c */ /* 0x000fe2000bf66270 */
[----:B------:R-:W-:Y:S01]  /*0990*/  IMAD.WIDE.U32 R16, R13, UR10, R16 ;  /* 0x0000000a0d107c25 */ /* 0x000fe2000f8e0010 */
[----:B------:R-:W-:Y:S01]  /*09a0*/  IADD3 R11, PT, PT, R10, R11, R12 ;  /* 0x0000000b0a0b7210 */ /* 0x000fe20007ffe00c */
[----:B------:R-:W-:Y:S01]  /*09b0*/  UMOV UR5, 0x400 ;  /* 0x0000040000057882 */ /* 0x000fe20000000000 */
[----:B------:R-:W-:Y:S01]  /*09c0*/  SEL R12, R9, RZ, !P0 ;  /* 0x000000ff090c7207 */ /* 0x000fe20004000000 */
[----:B------:R-:W-:Y:S01]  /*09d0*/  IMAD.IADD R7, R17, 0x1, R7 ;  /* 0x0000000111077824 */ /* 0x000fe200078e0207 */
[----:B------:R-:W-:Y:S01]  /*09e0*/  ISETP.LT.AND P2, PT, R13, R14, !P3 ;  /* 0x0000000e0d00720c */ /* 0x000fe20005f41270 */
[----:B--2---:R-:W-:Y:S01]  /*09f0*/  ULEA UR4, UR4, UR5, 0x18 ;  /* 0x0000000504047291 */ /* 0x004fe2000f8ec0ff */
[----:B------:R-:W-:Y:S01]  /*0a00*/  SEL R9, RZ, 0x4, P3 ;  /* 0x00000004ff097807 */ /* 0x000fe20001800000 */
[----:B------:R-:W-:Y:S01]  /*0a10*/  IMAD.IADD R11, R11, 0x1, R12 ;  /* 0x000000010b0b7824 */ /* 0x000fe200078e020c */
[----:B------:R-:W-:-:S02]  /*0a20*/  SEL R13, RZ, 0x1, P3 ;  /* 0x00000001ff0d7807 */ /* 0x000fc40001800000 */
[----:B------:R-:W-:Y:S02]  /*0a30*/  SEL R10, RZ, 0x2, P1 ;  /* 0x00000002ff0a7807 */ /* 0x000fe40000800000 */
[----:B------:R-:W-:Y:S02]  /*0a40*/  SEL R11, R11, RZ, P6 ;  /* 0x000000ff0b0b7207 */ /* 0x000fe40003000000 */
[----:B----4-:R-:W-:Y:S02]  /*0a50*/  LEA R12, P3, R18, R2, 0x3 ;  /* 0x00000002120c7211 */ /* 0x010fe400078618ff */
[C---:B------:R-:W-:Y:S02]  /*0a60*/  IADD3 R2, PT, PT, R9.reuse, R10, R13 ;  /* 0x0000000a09027210 */ /* 0x040fe40007ffe00d */
[----:B------:R-:W-:Y:S02]  /*0a70*/  SEL R14, RZ, 0x1, !P2 ;  /* 0x00000001ff0e7807 */ /* 0x000fe40005000000 */
[----:B------:R-:W-:Y:S01]  /*0a80*/  SEL R15, R9, RZ, !P0 ;  /* 0x000000ff090f7207 */ /* 0x000fe20004000000 */
[----:B------:R-:W-:Y:S01]  /*0a90*/  IMAD.SHL.U32 R9, R11, 0x8, RZ ;  /* 0x000000080b097824 */ /* 0x000fe200078e00ff */
[----:B------:R-:W-:-:S02]  /*0aa0*/  LEA R4, P2, R16, R4, 0x3 ;  /* 0x0000000410047211 */ /* 0x000fc400078418ff */
[----:B------:R-:W-:Y:S01]  /*0ab0*/  LEA.HI.X R13, R18, R3, R8, 0x3, P3 ;  /* 0x00000003120d7211 */ /* 0x000fe200018f1c08 */
[----:B------:R-:W-:Y:S01]  /*0ac0*/  IMAD.SHL.U32 R8, R11, 0x4, RZ ;  /* 0x000000040b087824 */ /* 0x000fe200078e00ff */
[----:B------:R-:W-:Y:S02]  /*0ad0*/  SEL R10, R10, RZ, !P4 ;  /* 0x000000ff0a0a7207 */ /* 0x000fe40006000000 */
[----:B------:R-:W-:Y:S02]  /*0ae0*/  CS2R R18, SRZ ;  /* 0x0000000000127805 */ /* 0x000fe4000001ff00 */
[----:B------:R-:W-:Y:S02]  /*0af0*/  SEL R3, RZ, 0x8, P1 ;  /* 0x00000008ff037807 */ /* 0x000fe40000800000 */
[----:B------:R-:W-:Y:S02]  /*0b00*/  LEA.HI.X R5, R16, R5, R7, 0x3, P2 ;  /* 0x0000000510057211 */ /* 0x000fe400010f1c07 */
[----:B------:R-:W-:-:S02]  /*0b10*/  CS2R R16, SRZ ;  /* 0x0000000000107805 */ /* 0x000fc4000001ff00 */
[----:B------:R-:W-:Y:S01]  /*0b20*/  LOP3.LUT P2, RZ, R9, 0x8, RZ, 0xc0, !PT ;  /* 0x0000000809ff7812 */ /* 0x000fe2000784c0ff */
[----:B------:R-:W-:Y:S01]  /*0b30*/  IMAD.IADD R2, R3, 0x1, R2 ;  /* 0x0000000103027824 */ /* 0x000fe200078e0202 */
[----:B------:R-:W-:Y:S02]  /*0b40*/  IADD3 R7, PT, PT, R15, R10, R14 ;  /* 0x0000000a0f077210 */ /* 0x000fe40007ffe00e */
[----:B------:R-:W-:Y:S02]  /*0b50*/  CS2R R14, SRZ ;  /* 0x00000000000e7805 */ /* 0x000fe4000001ff00 */
[----:B------:R-:W-:Y:S01]  /*0b60*/  SEL R9, R3, RZ, !P0 ;  /* 0x000000ff03097207 */ /* 0x000fe20004000000 */
[----:B------:R-:W-:Y:S01]  /*0b70*/  IMAD.SHL.U32 R3, R11, 0x2, RZ ;  /* 0x000000020b037824 */ /* 0x000fe200078e00ff */
[----:B------:R-:W-:Y:S02]  /*0b80*/  LOP3.LUT P1, RZ, R8, 0x8, RZ, 0xc0, !PT ;  /* 0x0000000808ff7812 */ /* 0x000fe4000782c0ff */
[----:B------:R-:W-:Y:S01]  /*0b90*/  LEA R39, R39, UR4, 0x3 ;  /* 0x0000000427277c11 */ /* 0x000fe2000f8e18ff */
[----:B------:R-:W-:Y:S01]  /*0ba0*/  IMAD.IADD R7, R7, 0x1, R9 ;  /* 0x0000000107077824 */ /* 0x000fe200078e0209 */
[----:B------:R-:W-:-:S02]  /*0bb0*/  SEL R46, R46, RZ, P5 ;  /* 0x000000ff2e2e7207 */ /* 0x000fc40002800000 */
[----:B------:R-:W-:Y:S01]  /*0bc0*/  LOP3.LUT P0, RZ, R3, 0x8, RZ, 0xc0, !PT ;  /* 0x0000000803ff7812 */ /* 0x000fe2000780c0ff */
[----:B------:R-:W-:Y:S01]  /*0bd0*/  @!PT LDS RZ, [RZ] ;  /* 0x00000000fffff984 */ /* 0x000fe20000000800 */
[----:B------:R-:W-:Y:S01]  /*0be0*/  @!PT LDS RZ, [RZ] ;  /* 0x00000000fffff984 */ /* 0x000fe20000000800 */
[----:B------:R-:W-:Y:S01]  /*0bf0*/  LDGSTS.E.LTC128B.64 [R39], desc[UR16][R12.64], P2 ;  /* 0x000000000c277fae */ /* 0x000fe200091a1610 */
[----:B------:R-:W-:Y:S01]  /*0c00*/  SEL R7, R7, RZ, P6 ;  /* 0x000000ff07077207 */ /* 0x000fe20003000000 */
[----:B------:R-:W-:Y:S01]  /*0c10*/  IMAD.SHL.U32 R8, R46, 0x8, RZ ;  /* 0x000000082e087824 */ /* 0x000fe200078e00ff */
[----:B------:R-:W-:Y:S02]  /*0c20*/  SHF.R.S32.HI R3, RZ, 0x1f, R6 ;  /* 0x0000001fff037819 */ /* 0x000fe40000011406 */
[----:B------:R-:W-:Y:S01]  /*0c30*/  LOP3.LUT P3, RZ, R11, 0x8, RZ, 0xc0, !PT ;  /* 0x000000080bff7812 */ /* 0x000fe2000786c0ff */
[----:B------:R1:W-:Y:S01]  /*0c40*/  LDGSTS.E.LTC128B.64 [R39+0x80], desc[UR16][R12.64+0x80], P1 ;  /* 0x000800800c277fae */ /* 0x0003e200089a1610 */
[----:B------:R-:W-:Y:S01]  /*0c50*/  IMAD.SHL.U32 R9, R7, 0x8, RZ ;  /* 0x0000000807097824 */ /* 0x000fe200078e00ff */
[----:B------:R-:W-:Y:S01]  /*0c60*/  LOP3.LUT P4, RZ, R8, 0x8, RZ, 0xc0, !PT ;  /* 0x0000000808ff7812 */ /* 0x000fe2000788c0ff */
[----:B------:R-:W-:Y:S01]  /*0c70*/  IMAD R8, R3, UR6, RZ ;  /* 0x0000000603087c24 */ /* 0x000fe2000f8e02ff */
[----:B------:R-:W-:Y:S01]  /*0c80*/  SEL R47, R2, RZ, P5 ;  /* 0x000000ff022f7207 */ /* 0x000fe20002800000 */
[----:B------:R-:W-:Y:S01]  /*0c90*/  IMAD.WIDE.U32 R10, R6, UR6, RZ ;  /* 0x00000006060a7c25 */ /* 0x000fe2000f8e00ff */
[----:B------:R-:W-:-:S02]  /*0ca0*/  LOP3.LUT P6, RZ, R9, 0x8, RZ, 0xc0, !PT ;  /* 0x0000000809ff7812 */ /* 0x000fc400078cc0ff */
[----:B------:R-:W-:Y:S01]  /*0cb0*/  SHF.R.S32.HI R48, RZ, 0x1f, R0 ;  /* 0x0000001fff307819 */ /* 0x000fe20000011400 */
[----:B------:R-:W-:Y:S01]  /*0cc0*/  IMAD.SHL.U32 R9, R7, 0x4, RZ ;  /* 0x0000000407097824 */ /* 0x000fe200078e00ff */
[----:B------:R-:W-:Y:S01]  /*0cd0*/  LEA R30, P2, R10, UR19, 0x3 ;  /* 0x000000130a1e7c11 */ /* 0x000fe2000f8418ff */
[----:B------:R-:W-:Y:S01]  /*0ce0*/  IMAD R8, R6, UR7, R8 ;  /* 0x0000000706087c24 */ /* 0x000fe2000f8e0208 */
[----:B------:R-:W2:Y:S01]  /*0cf0*/  LDCU.64 UR6, c[0x0][0x3c8] ;  /* 0x00007900ff0677ac */ /* 0x000ea20008000a00 */
[----:B------:R-:W-:Y:S01]  /*0d00*/  IMAD R3, R3, UR10, RZ ;  /* 0x0000000a03037c24 */ /* 0x000fe2000f8e02ff */
[----:B------:R-:W-:Y:S01]  /*0d10*/  LEA.HI R48, R48, R0, RZ, 0x4 ;  /* 0x0000000030307211 */ /* 0x000fe200078f20ff */
[----:B------:R-:W-:Y:S02]  /*0d20*/  IMAD.IADD R8, R11, 0x1, R8 ;  /* 0x000000010b087824 */ /* 0x000fe400078e0208 */
[----:B------:R-:W-:Y:S01]  /*0d30*/  IMAD R3, R6, UR11, R3 ;  /* 0x0000000b06037c24 */ /* 0x000fe2000f8e0203 */
[----:B------:R-:W-:Y:S01]  /*0d40*/  LEA.HI.SX32 R48, R48, 0xfffffffe, 0x1c ;  /* 0xfffffffe30307811 */ /* 0x000fe200078fe2ff */
[----:B------:R-:W-:Y:S01]  /*0d50*/  IMAD.SHL.U32 R2, R47, 0x4, RZ ;  /* 0x000000042f027824 */ /* 0x000fe200078e00ff */
[----:B------:R-:W-:Y:S01]  /*0d60*/  LEA.HI.X R8, R10, UR18, R8, 0x3, P2 ;  /* 0x000000120a087c11 */ /* 0x000fe200090f1c08 */
[----:B------:R-:W-:-:S03]  /*0d70*/  IMAD.WIDE.U32 R10, R6, UR10, RZ ;  /* 0x0000000a060a7c25 */ /* 0x000fc6000f8e00ff */
[----:B------:R-:W-:Y:S01]  /*0d80*/  LOP3.LUT P5, RZ, R2, 0x8, RZ, 0xc0, !PT ;  /* 0x0000000802ff7812 */ /* 0x000fe200078ac0ff */
[----:B------:R-:W-:Y:S01]  /*0d90*/  IMAD.IADD R3, R11, 0x1, R3 ;  /* 0x000000010b037824 */ /* 0x000fe200078e0203 */
[----:B-1----:R-:W-:Y:S01]  /*0da0*/  IADD3 R12, P1, PT, R12, UR8, RZ ;  /* 0x000000080c0c7c10 */ /* 0x002fe2000ff3e0ff */
[----:B------:R-:W-:Y:S02]  /*0db0*/  IMAD.SHL.U32 R6, R46, 0x2, RZ ;  /* 0x000000022e067824 */ /* 0x000fe400078e00ff */
[----:B------:R-:W-:Y:S01]  /*0dc0*/  IMAD.SHL.U32 R2, R47, 0x2, RZ ;  /* 0x000000022f027824 */ /* 0x000fe200078e00ff */
[----:B------:R-:W-:Y:S02]  /*0dd0*/  IADD3.X R13, PT, PT, R13, UR9, RZ, P1, !PT ;  /* 0x000000090d0d7c10 */ /* 0x000fe40008ffe4ff */
[----:B------:R-:W-:Y:S02]  /*0de0*/  IADD3 R30, P1, PT, R30, R12, RZ ;  /* 0x0000000c1e1e7210 */ /* 0x000fe40007f3e0ff */
[----:B------:R-:W-:Y:S01]  /*0df0*/  LOP3.LUT P2, RZ, R6, 0x8, RZ, 0xc0, !PT ;  /* 0x0000000806ff7812 */ /* 0x000fe2000784c0ff */
[----:B------:R-:W-:Y:S01]  /*0e00*/  LDGSTS.E.LTC128B.64 [R39+0x800], desc[UR16][R12.64], P0 ;  /* 0x008000000c277fae */ /* 0x000fe200081a1610 */
[----:B------:R-:W-:Y:S01]  /*0e10*/  LOP3.LUT P0, RZ, R9, 0x8, RZ, 0xc0, !PT ;  /* 0x0000000809ff7812 */ /* 0x000fe2000780c0ff */
[----:B------:R-:W-:-:S02]  /*0e20*/  IMAD.SHL.U32 R9, R46, 0x4, RZ ;  /* 0x000000042e097824 */ /* 0x000fc400078e00ff */
[----:B------:R1:W-:Y:S01]  /*0e30*/  LDGSTS.E.LTC128B.64 [R39+0x880], desc[UR16][R12.64+0x80], P3 ;  /* 0x008800800c277fae */ /* 0x0003e200099a1610 */
[----:B------:R-:W-:Y:S02]  /*0e40*/  IMAD.X R31, R8, 0x1, R13, P1 ;  /* 0x00000001081f7824 */ /* 0x000fe400008e060d */
[----:B------:R-:W-:Y:S01]  /*0e50*/  LOP3.LUT P3, RZ, R9, 0x8, RZ, 0xc0, !PT ;  /* 0x0000000809ff7812 */ /* 0x000fe2000786c0ff */
[----:B------:R-:W-:Y:S01]  /*0e60*/  LDGSTS.E.LTC128B.64 [R39+0x3000], desc[UR16][R4.64], P6 ;  /* 0x0300000004277fae */ /* 0x000fe2000b1a1610 */
[----:B------:R-:W-:Y:S02]  /*0e70*/  IMAD.SHL.U32 R9, R7, 0x2, RZ ;  /* 0x0000000207097824 */ /* 0x000fe400078e00ff */
[----:B------:R-:W-:-:S03]  /*0e80*/  IMAD.SHL.U32 R6, R47, 0x8, RZ ;  /* 0x000000082f067824 */ /* 0x000fc600078e00ff */
[----:B------:R2:W-:Y:S01]  /*0e90*/  LDGSTS.E.LTC128B.64 [R39+0x3080], desc[UR16][R4.64+0x80], P0 ;  /* 0x0308008004277fae */ /* 0x0005e200081a1610 */
[C---:B------:R-:W-:Y:S02]  /*0ea0*/  LEA R28, P0, R10.reuse, UR22, 0x3 ;  /* 0x000000160a1c7c11 */ /* 0x040fe4000f8018ff */
[----:B------:R-:W-:Y:S02]  /*0eb0*/  LOP3.LUT P6, RZ, R9, 0x8, RZ, 0xc0, !PT ;  /* 0x0000000809ff7812 */ /* 0x000fe400078cc0ff */
[----:B------:R-:W-:Y:S02]  /*0ec0*/  CS2R R8, SRZ ;  /* 0x0000000000087805 */ /* 0x000fe4000001ff00 */
[----:B------:R-:W-:Y:S01]  /*0ed0*/  LEA.HI.X R3, R10, UR23, R3, 0x3, P0 ;  /* 0x000000170a037c11 */ /* 0x000fe200080f1c03 */
[----:B------:R-:W-:Y:S01]  /*0ee0*/  USHF.R.S32.HI UR23, URZ, 0x1f, UR24 ;  /* 0x0000001fff177899 */ /* 0x000fe20008011418 */
[----:B------:R-:W-:Y:S02]  /*0ef0*/  LOP3.LUT P0, RZ, R7, 0x8, RZ, 0xc0, !PT ;  /* 0x0000000807ff7812 */ /* 0x000fe4000780c0ff */
[----:B------:R-:W-:Y:S01]  /*0f00*/  CS2R R10, SRZ ;  /* 0x00000000000a7805 */ /* 0x000fe2000001ff00 */
[----:B------:R-:W-:-:S04]  /*0f10*/  ULEA.HI UR23, UR23, UR24, URZ, 0x2 ;  /* 0x0000001817177291 */ /* 0x000fc8000f8f10ff */
[----:B------:R-:W-:Y:S02]  /*0f20*/  ULOP3.LUT UR5, UR23, 0xfffc, URZ, 0xc0, !UPT ;  /* 0x0000fffc17057892 */ /* 0x000fe4000f8ec0ff */
[----:B------:R-:W-:Y:S01]  /*0f30*/  USHF.R.S32.HI UR23, URZ, 0x2, UR23 ;  /* 0x00000002ff177899 */ /* 0x000fe20008011417 */
[----:B-1----:R-:W-:Y:S01]  /*0f40*/  CS2R R12, SRZ ;  /* 0x00000000000c7805 */ /* 0x002fe2000001ff00 */
[----:B------:R-:W-:Y:S01]  /*0f50*/  UIADD3 UR5, UPT, UPT, UR24, -UR5, URZ ;  /* 0x8000000518057290 */ /* 0x000fe2000fffe0ff */
[----:B--2---:R-:W-:-:S04]  /*0f60*/  IADD3 R4, P1, PT, R4, UR6, RZ ;  /* 0x0000000604047c10 */ /* 0x004fc8000ff3e0ff */
[----:B------:R-:W-:Y:S02]  /*0f70*/  IADD3.X R5, PT, PT, R5, UR7, RZ, P1, !PT ;  /* 0x0000000705057c10 */ /* 0x000fe40008ffe4ff */
[----:B------:R-:W-:-:S03]  /*0f80*/  IADD3 R28, P1, PT, R28, R4, RZ ;  /* 0x000000041c1c7210 */ /* 0x000fc60007f3e0ff */
[----:B------:R-:W-:Y:S01]  /*0f90*/  LDGSTS.E.LTC128B.64 [R39+0x3800], desc[UR16][R4.64], P6 ;  /* 0x0380000004277fae */ /* 0x000fe2000b1a1610 */
[----:B------:R-:W-:Y:S01]  /*0fa0*/  LOP3.LUT P6, RZ, R6, 0x8, RZ, 0xc0, !PT ;  /* 0x0000000806ff7812 */ /* 0x000fe200078cc0ff */
[----:B------:R-:W-:Y:S01]  /*0fb0*/  IMAD.X R29, R3, 0x1, R5, P1 ;  /* 0x00000001031d7824 */ /* 0x000fe200008e0605 */
[----:B------:R-:W-:Y:S01]  /*0fc0*/  LOP3.LUT P1, RZ, R46, 0x8, RZ, 0xc0, !PT ;  /* 0x000000082eff7812 */ /* 0x000fe2000782c0ff */
[----:B------:R1:W-:Y:S01]  /*0fd0*/  LDGSTS.E.LTC128B.64 [R39+0x3880], desc[UR16][R4.64+0x80], P0 ;  /* 0x0388008004277fae */ /* 0x0003e200081a1610 */
[----:B------:R-:W-:-:S03]  /*0fe0*/  CS2R R6, SRZ ;  /* 0x0000000000067805 */ /* 0x000fc6000001ff00 */
[----:B------:R-:W0:Y:S04]  /*0ff0*/  LDGDEPBAR ;  /* 0x00000000000079af */ /* 0x000e280000000000 */
[----:B------:R-:W-:Y:S01]  /*1000*/  LDGSTS.E.LTC128B.64 [R39+0x1000], desc[UR16][R30.64], P4 ;  /* 0x010000001e277fae */ /* 0x000fe2000a1a1610 */
[----:B------:R-:W-:-:S03]  /*1010*/  LOP3.LUT P4, RZ, R2, 0x8, RZ, 0xc0, !PT ;  /* 0x0000000802ff7812 */ /* 0x000fc6000788c0ff */
[----:B------:R-:W-:Y:S01]  /*1020*/  LDGSTS.E.LTC128B.64 [R39+0x1080], desc[UR16][R30.64+0x80], P3 ;  /* 0x010800801e277fae */ /* 0x000fe200099a1610 */
[----:B------:R-:W-:Y:S02]  /*1030*/  LOP3.LUT P3, RZ, R47, 0x8, RZ, 0xc0, !PT ;  /* 0x000000082fff7812 */ /* 0x000fe4000786c0ff */
[----:B-1----:R-:W-:-:S04]  /*1040*/  IADD3 R4, P0, PT, R30, UR8, RZ ;  /* 0x000000081e047c10 */ /* 0x002fc8000ff1e0ff */
[----:B------:R-:W-:Y:S02]  /*1050*/  IADD3.X R5, PT, PT, R31, UR9, RZ, P0, !PT ;  /* 0x000000091f057c10 */ /* 0x000fe400087fe4ff */
[----:B------:R-:W-:Y:S01]  /*1060*/  IADD3 R2, P0, PT, R28, UR6, RZ ;  /* 0x000000061c027c10 */ /* 0x000fe2000ff1e0ff */
[----:B------:R-:W-:Y:S02]  /*1070*/  ULOP3.LUT UR6, UR5, 0x80, URZ, 0xc0, !UPT ;  /* 0x0000008005067892 */ /* 0x000fe4000f8ec0ff */
[----:B------:R-:W-:Y:S01]  /*1080*/  LDGSTS.E.LTC128B.64 [R39+0x1800], desc[UR16][R4.64], P2 ;  /* 0x0180000004277fae */ /* 0x000fe200091a1610 */
[----:B------:R-:W-:Y:S01]  /*1090*/  IADD3.X R3, PT, PT, R29, UR7, RZ, P0, !PT ;  /* 0x000000071d037c10 */ /* 0x000fe200087fe4ff */
[----:B------:R-:W-:Y:S01]  /*10a0*/  ULEA.HI UR6, UR6, UR5, URZ, 0x19 ;  /* 0x0000000506067291 */ /* 0x000fe2000f8fc8ff */
[----:B------:R-:W-:Y:S01]  /*10b0*/  ISETP.GE.AND P0, PT, R0, 0x10, PT ;  /* 0x000000100000780c */ /* 0x000fe20003f06270 */
[----:B------:R1:W-:Y:S02]  /*10c0*/  LDGSTS.E.LTC128B.64 [R39+0x1880], desc[UR16][R4.64+0x80], P1 ;  /* 0x0188008004277fae */ /* 0x0003e400089a1610 */
[----:B------:R-:W-:-:S02]  /*10d0*/  ULOP3.LUT UR7, UR6, 0xfffe, URZ, 0xc0, !UPT ;  /* 0x0000fffe06077892 */ /* 0x000fc4000f8ec0ff */
[----:B------:R2:W-:Y:S01]  /*10e0*/  LDGSTS.E.LTC128B.64 [R39+0x4000], desc[UR16][R28.64], P6 ;  /* 0x040000001c277fae */ /* 0x0005e2000b1a1610 */
[----:B------:R-:W-:Y:S02]  /*10f0*/  UPRMT UR6, UR6, 0x8880, URZ ;  /* 0x0000888006067896 */ /* 0x000fe400080000ff */
[----:B------:R-:W-:Y:S01]  /*1100*/  UIADD3 UR7, UPT, UPT, URZ, -UR7, URZ ;  /* 0x80000007ff077290 */ /* 0x000fe2000fffe0ff */
[----:B------:R2:W-:Y:S01]  /*1110*/  LDGSTS.E.LTC128B.64 [R39+0x4080], desc[UR16][R28.64+0x80], P5 ;  /* 0x040800801c277fae */ /* 0x0005e2000a9a1610 */
[----:B------:R-:W-:Y:S02]  /*1120*/  USHF.R.S32.HI UR6, URZ, 0x1, UR6 ;  /* 0x00000001ff067899 */ /* 0x000fe40008011406 */
[----:B------:R-:W-:Y:S01]  /*1130*/  UPRMT UR7, UR7, 0x7710, URZ ;  /* 0x0000771007077896 */ /* 0x000fe200080000ff */
[----:B------:R2:W-:Y:S01]  /*1140*/  LDGSTS.E.LTC128B.64 [R39+0x4800], desc[UR16][R2.64], P4 ;  /* 0x0480000002277fae */ /* 0x0005e2000a1a1610 */
[----:B------:R-:W-:Y:S02]  /*1150*/  UPRMT UR18, UR6, 0x9910, URZ ;  /* 0x0000991006127896 */ /* 0x000fe400080000ff */
[----:B------:R-:W-:Y:S01]  /*1160*/  UIADD3 UR7, UPT, UPT, UR5, UR7, URZ ;  /* 0x0000000705077290 */ /* 0x000fe2000fffe0ff */
[----:B------:R2:W-:Y:S03]  /*1170*/  LDGSTS.E.LTC128B.64 [R39+0x4880], desc[UR16][R2.64+0x80], P3 ;  /* 0x0488008002277fae */ /* 0x0005e600099a1610 */
[----:B------:R-:W-:Y:S01]  /*1180*/  UPRMT UR5, UR7, 0x8880, URZ ;  /* 0x0000888007057896 */ /* 0x000fe200080000ff */
[----:B------:R-:W0:Y:S01]  /*1190*/  LDGDEPBAR ;  /* 0x00000000000079af */ /* 0x000e220000000000 */
[----:B------:R-:W-:-:S02]  /*11a0*/  ULOP3.LUT UR19, UR7, 0xffff, URZ, 0xc0, !UPT ;  /* 0x0000ffff07137892 */ /* 0x000fc4000f8ec0ff */
[----:B------:R-:W-:Y:S02]  /*11b0*/  USHF.L.U32 UR7, UR23, 0xc, URZ ;  /* 0x0000000c17077899 */ /* 0x000fe400080006ff */
[----:B------:R-:W-:Y:S02]  /*11c0*/  UPRMT UR19, UR19, 0x8880, URZ ;  /* 0x0000888013137896 */ /* 0x000fe400080000ff */
[----:B------:R-:W-:Y:S01]  /*11d0*/  ULEA UR6, UR18, UR7, 0x7 ;  /* 0x0000000712067291 */ /* 0x000fe2000f8e38ff */
[----:B-1----:R-:W-:Y:S01]  /*11e0*/  CS2R R4, SRZ ;  /* 0x0000000000047805 */ /* 0x002fe2000001ff00 */
[----:B------:R-:W-:Y:S01]  /*11f0*/  ULEA UR5, UR5, UR7, 0x7 ;  /* 0x0000000705057291 */ /* 0x000fe2000f8e38ff */
[----:B------:R-:W-:-:S04]  /*1200*/  DEPBAR.LE SB0, 0x1 ;  /* 0x000080400000791a */ /* 0x000fc80000000000 */
[----:B------:R-:W-:Y:S06]  /*1210*/  BAR.SYNC.DEFER_BLOCKING 0x0 ;  /* 0x0000000000007b1d */ /* 0x000fec0000010000 */
[----:B------:R-:W-:Y:S05]  /*1220*/  @!P0 BRA `(.L_x_3) ;  /* 0x0000000400f48947 */ /* 0x000fea0003800000 */
[----:B--2---:R-:W-:Y:S01]  /*1230*/  LOP3.LUT R2, R38, 0x1f, RZ, 0xc0, !PT ;  /* 0x0000001f26027812 */ /* 0x004fe200078ec0ff */
[----:B------:R-:W1:Y:S01]  /*1240*/  LDC.64 R36, c[0x0][0x3b0] ;  /* 0x0000ec00ff247b82 */ /* 0x000e620000000a00 */
[----:B------:R-:W-:Y:S01]  /*1250*/  ISETP.NE.AND P0, PT, R48, RZ, PT ;  /* 0x000000ff3000720c */ /* 0x000fe20003f05270 */
[----:B------:R-:W-:Y:S01]  /*1260*/  IMAD.MOV.U32 R43, RZ, RZ, R30 ;  /* 0x000000ffff2b7224 */ /* 0x000fe200078e001e */
[----:B------:R-:W-:Y:S01]  /*1270*/  SHF.R.U32.HI R2, RZ, 0x3, R2 ;  /* 0x00000003ff027819 */ /* 0x000fe20000011602 */
[----:B------:R-:W-:Y:S01]  /*1280*/  IMAD.MOV.U32 R42, RZ, RZ, R31 ;  /* 0x000000ffff2a7224 */ /* 0x000fe200078e001f */
[----:B------:R-:W-:Y:S01]  /*1290*/  CS2R R14, SRZ ;  /* 0x00000000000e7805 */ /* 0x000fe2000001ff00 */
[----:B------:R-:W-:Y:S01]  /*12a0*/  IMAD.MOV.U32 R45, RZ, RZ, R28 ;  /* 0x000000ffff2d7224 */ /* 0x000fe200078e001c */
[----:B------:R-:W-:Y:S01]  /*12b0*/  LOP3.LUT R0, R2, 0x7, R38, 0x78, !PT ;  /* 0x0000000702007812 */ /* 0x000fe200078e7826 */
[----:B------:R-:W-:Y:S01]  /*12c0*/  IMAD.MOV.U32 R44, RZ, RZ, R29 ;  /* 0x000000ffff2c7224 */ /* 0x000fe200078e001d */
[----:B------:R-:W-:Y:S01]  /*12d0*/  SEL R47, R47, RZ, P0 ;  /* 0x000000ff2f2f7207 */ /* 0x000fe20000000000 */
[----:B------:R-:W2:Y:S01]  /*12e0*/  LDCU.64 UR8, c[0x0][0x3a8] ;  /* 0x00007500ff0877ac */ /* 0x000ea20008000a00 */
[----:B------:R-:W-:Y:S01]  /*12f0*/  SEL R46, R46, RZ, P0 ;  /* 0x000000ff2e2e7207 */ /* 0x000fe20000000000 */
[----:B------:R-:W-:-:S02]  /*1300*/  IMAD R0, R2, 0x10, R0 ;  /* 0x0000001002007824 */ /* 0x000fc400078e0200 */
[----:B------:R-:W3:Y:S01]  /*1310*/  LDC.64 R2, c[0x0][0x3d0] ;  /* 0x0000f400ff027b82 */ /* 0x000ee20000000a00 */
[----:B------:R-:W-:Y:S01]  /*1320*/  UMOV UR24, 0x2 ;  /* 0x0000000200187882 */ /* 0x000fe20000000000 */
[----:B------:R-:W-:Y:S01]  /*1330*/  UMOV UR27, URZ ;  /* 0x000000ff001b7c82 */ /* 0x000fe20008000000 */
[----:B------:R-:W-:Y:S01]  /*1340*/  LEA R0, R0, UR4, 0x4 ;  /* 0x0000000400007c11 */ /* 0x000fe2000f8e20ff */
[----:B------:R-:W-:Y:S01]  /*1350*/  UMOV UR4, UR6 ;  /* 0x0000000600047c82 */ /* 0x000fe20008000000 */
[----:B------:R-:W1:Y:S03]  /*1360*/  LDCU.64 UR6, c[0x0][0x3c8] ;  /* 0x00007900ff0677ac */ /* 0x000e660008000a00 */
[----:B------:R1:W1:Y:S01]  /*1370*/  LDS.128 R24, [R0+UR4+0x3000] ;  /* 0x0030000400187984 */ /* 0x0002620008000c00 */
[----:B------:R-:W-:Y:S01]  /*1380*/  UMOV UR26, 0x2000 ;  /* 0x00002000001a7882 */ /* 0x000fe20000000000 */
[----:B------:R-:W-:Y:S01]  /*1390*/  UMOV UR25, 0x2000 ;  /* 0x0000200000197882 */ /* 0x000fe20000000000 */
[----:B------:R-:W-:Y:S01]  /*13a0*/  UMOV UR11, 0xffffe000 ;  /* 0xffffe000000b7882 */ /* 0x000fe20000000000 */
[----:B------:R1:W1:Y:S04]  /*13b0*/  LDS.128 R20, [R0+UR5] ;  /* 0x0000000500147984 */ /* 0x0002680008000c00 */
.L_x_4:
[C---:B-12--5:R-:W5:Y:S01]  /*13c0*/  DMMA.8x8x4 R4, R20.reuse, R24, R4 ;  /* 0x000000181404723f */ /* 0x066f620000000004 */
[----:B------:R-:W-:Y:S01]  /*13d0*/  LDS.128 R28, [R0+UR5+0x400] ;  /* 0x00040005001c7984 */ /* 0x000fe20008000c00 */
[----:B------:R-:W-:Y:S02]  /*13e0*/  UIADD3 UR27, UPT, UPT, UR27, 0x1, URZ ;  /* 0x000000011b1b7890 */ /* 0x000fe4000fffe0ff */
[----:B---3--:R-:W-:Y:S01]  /*13f0*/  IADD3 R45, P1, P0, R45, UR6, R2 ;  /* 0x000000062d2d7c10 */ /* 0x008fe2000f83e002 */
[----:B------:R-:W-:Y:S01]  /*1400*/  VIADD R50, R39, UR26 ;  /* 0x0000001a27327c36 */ /* 0x000fe20008000000 */
[----:B--2---:R-:W-:Y:S01]  /*1410*/  IADD3 R43, P3, P2, R43, UR8, R36 ;  /* 0x000000082b2b7c10 */ /* 0x004fe2000fa7e024 */
[----:B------:R-:W-:Y:S01]  /*1420*/  VIADD R41, R0, UR5 ;  /* 0x0000000500297c36 */ /* 0x000fe20008000000 */
[----:B------:R-:W-:Y:S01]  /*1430*/  IADD3.X R44, PT, PT, R44, UR7, R3, P1, P0 ;  /* 0x000000072c2c7c10 */ /* 0x000fe20008fe0403 */
[----:B------:R-:W1:Y:S01]  /*1440*/  LDS.128 R32, [R0+UR4+0x3400] ;  /* 0x0034000400207984 */ /* 0x000e620008000c00 */
[----:B------:R-:W-:Y:S01]  /*1450*/  LOP3.LUT P1, RZ, R46, 0x1, RZ, 0xc0, !PT ;  /* 0x000000012eff7812 */ /* 0x000fe2000782c0ff */
[----:B------:R-:W-:Y:S01]  /*1460*/  VIADD R49, R39, UR25 ;  /* 0x0000001927317c36 */ /* 0x000fe20008000000 */
[----:B------:R-:W-:Y:S01]  /*1470*/  LOP3.LUT P0, RZ, R47, 0x1, RZ, 0xc0, !PT ;  /* 0x000000012fff7812 */ /* 0x000fe2000780c0ff */
[----:B------:R-:W-:Y:S01]  /*1480*/  VIADD R40, R0, UR4 ;  /* 0x0000000400287c36 */ /* 0x000fe20008000000 */
[----:B------:R-:W-:Y:S01]  /*1490*/  IADD3.X R42, PT, PT, R42, UR9, R37, P3, P2 ;  /* 0x000000092a2a7c10 */ /* 0x000fe20009fe4425 */
[----:B------:R-:W-:Y:S01]  /*14a0*/  UISETP.NE.AND UP0, UPT, UR27, 0x3, UPT ;  /* 0x000000031b00788c */ /* 0x000fe2000bf05270 */
[-C--:B------:R2:W5:Y:S01]  /*14b0*/  DMMA.8x8x4 R8, R20, R26.reuse, R8 ;  /* 0x0000001a1408723f */ /* 0x0805620000000008 */
[----:B------:R-:W-:Y:S02]  /*14c0*/  UIADD3 UR24, UPT, UPT, UR24, 0x1, URZ ;  /* 0x0000000118187890 */ /* 0x000fe4000fffe0ff */
[----:B------:R-:W-:Y:S01]  /*14d0*/  USEL UR10, UR11, 0x1000, !UP0 ;  /* 0x000010000b0a7887 */ /* 0x000fe2000c000000 */
[----:B------:R-:W-:Y:S01]  /*14e0*/  SHF.R.U32.HI R52, RZ, 0x2, R46 ;  /* 0x00000002ff347819 */ /* 0x000fe2000001162e */
[----:B------:R-:W-:Y:S01]  /*14f0*/  USEL UR27, UR27, URZ, UP0 ;  /* 0x000000ff1b1b7287 */ /* 0x000fe20008000000 */
[----:B------:R-:W-:Y:S01]  /*1500*/  SHF.R.U32.HI R51, RZ, 0x2, R47 ;  /* 0x00000002ff337819 */ /* 0x000fe2000001162f */
[----:B--2---:R-:W-:Y:S01]  /*1510*/  @P1 IMAD.MOV.U32 R20, RZ, RZ, R43 ;  /* 0x000000ffff141224 */ /* 0x004fe200078e002b */
[----:B------:R-:W-:Y:S01]  /*1520*/  UISETP.NE.AND UP0, UPT, UR24, 0x3, UPT ;  /* 0x000000031800788c */ /* 0x000fe2000bf05270 */
[----:B------:R-:W-:Y:S03]  /*1530*/  @P1 IMAD.MOV.U32 R21, RZ, RZ, R42 ;  /* 0x000000ffff151224 */ /* 0x000fe600078e002a */
[----:B------:R-:W-:Y:S02]  /*1540*/  USEL UR22, UR11, 0x1000, !UP0 ;  /* 0x000010000b167887 */ /* 0x000fe4000c000000 */
[----:B------:R-:W-:Y:S01]  /*1550*/  @!PT LDS RZ, [RZ] ;  /* 0x00000000fffff984 */ /* 0x000fe20000000800 */
[----:B------:R-:W-:Y:S01]  /*1560*/  @!PT LDS RZ, [RZ] ;  /* 0x00000000fffff984 */ /* 0x000fe20000000800 */
[----:B------:R-:W-:Y:S01]  /*1570*/  @!PT LDS RZ, [RZ] ;  /* 0x00000000fffff984 */ /* 0x000fe20000000800 */
[----:B------:R2:W-:Y:S01]  /*1580*/  @P1 LDGSTS.E.LTC128B.64 [R50], desc[UR16][R20.64] ;  /* 0x0000000014321fae */ /* 0x0005e2000b9a1610 */
[----:B------:R-:W-:Y:S01]  /*1590*/  IADD3 R56, P1, PT, R43, UR8, RZ ;  /* 0x000000082b387c10 */ /* 0x000fe2000ff3e0ff */
[C---:B------:R-:W5:Y:S01]  /*15a0*/  DMMA.8x8x4 R12, R22.reuse, R26, R12 ;  /* 0x0000001a160c723f */ /* 0x040f62000000000c */
[----:B------:R-:W-:Y:S02]  /*15b0*/  USEL UR24, UR24, URZ, UP0 ;  /* 0x000000ff18187287 */ /* 0x000fe40008000000 */
[----:B------:R-:W-:Y:S01]  /*15c0*/  UIADD3 UR25, UPT, UPT, UR22, UR25, URZ ;  /* 0x0000001916197290 */ /* 0x000fe2000fffe0ff */
[----:B------:R-:W-:Y:S01]  /*15d0*/  IADD3.X R57, PT, PT, R42, UR9, RZ, P1, !PT ;  /* 0x000000092a397c10 */ /* 0x000fe20008ffe4ff */
[----:B------:R-:W-:Y:S11]  /*15e0*/  UIADD3 UR26, UPT, UPT, UR22, UR26, URZ ;  /* 0x0000001a161a7290 */ /* 0x000ff6000fffe0ff */
[----:B------:R3:W5:Y:S04]  /*15f0*/  DMMA.8x8x4 R16, R22, R24, R16 ;  /* 0x000000181610723f */ /* 0x0007680000000010 */
[----:B--2---:R-:W-:Y:S02]  /*1600*/  @P0 IMAD.MOV.U32 R20, RZ, RZ, R45 ;  /* 0x000000ffff140224 */ /* 0x004fe400078e002d */
[----:B------:R-:W-:-:S10]  /*1610*/  @P0 IMAD.MOV.U32 R21, RZ, RZ, R44 ;  /* 0x000000ffff150224 */ /* 0x000fd400078e002c */
[C---:B-1---5:R-:W5:Y:S01]  /*1620*/  DMMA.8x8x4 R4, R28.reuse, R32, R4 ;  /* 0x000000201c04723f */ /* 0x062f620000000004 */
[----:B---3--:R3:W-:Y:S03]  /*1630*/  @P0 LDGSTS.E.LTC128B.64 [R49+0x3000], desc[UR16][R20.64] ;  /* 0x0300000014310fae */ /* 0x0087e6000b9a1610 */
[----:B------:R-:W-:Y:S04]  /*1640*/  IADD3 R54, P0, PT, R45, UR6, RZ ;  /* 0x000000062d367c10 */ /* 0x000fe8000ff1e0ff */
[----:B------:R-:W-:Y:S01]  /*1650*/  IADD3.X R55, PT, PT, R44, UR7, RZ, P0, !PT ;  /* 0x000000072c377c10 */ /* 0x000fe200087fe4ff */
[----:B------:R-:W-:Y:S07]  /*1660*/  LDS.128 R24, [R0+UR4+0x3800] ;  /* 0x0038000400187984 */ /* 0x000fee0008000c00 */
[-C--:B------:R1:W5:Y:S04]  /*1670*/  DMMA.8x8x4 R8, R28, R34.reuse, R8 ;  /* 0x000000221c08723f */ /* 0x0803680000000008 */
[----:B-1----:R-:W-:Y:S02]  /*1680*/  SHF.R.U32.HI R29, RZ, 0x1, R46 ;  /* 0x00000001ff1d7819 */ /* 0x002fe4000001162e */
[----:B------:R-:W-:Y:S02]  /*1690*/  SHF.R.U32.HI R28, RZ, 0x1, R47 ;  /* 0x00000001ff1c7819 */ /* 0x000fe4000001162f */
[----:B------:R-:W-:Y:S02]  /*16a0*/  LOP3.LUT P3, RZ, R29, 0x1, RZ, 0xc0, !PT ;  /* 0x000000011dff7812 */ /* 0x000fe4000786c0ff */
[----:B------:R-:W-:Y:S01]  /*16b0*/  LOP3.LUT P2, RZ, R28, 0x1, RZ, 0xc0, !PT ;  /* 0x000000011cff7812 */ /* 0x000fe2000784c0ff */
[----:B---3--:R-:W1:Y:S05]  /*16c0*/  LDS.128 R20, [R0+UR5+0x800] ;  /* 0x0008000500147984 */ /* 0x008e6a0008000c00 */
[C---:B------:R-:W5:Y:S05]  /*16d0*/  DMMA.8x8x4 R12, R30.reuse, R34, R12 ;  /* 0x000000221e0c723f */ /* 0x040f6a000000000c */
[----:B------:R-:W-:Y:S02]  /*16e0*/  @P3 IMAD.MOV.U32 R28, RZ, RZ, R43 ;  /* 0x000000ffff1c3224 */ /* 0x000fe400078e002b */
[----:B------:R-:W-:Y:S05]  /*16f0*/  @P3 IMAD.MOV.U32 R29, RZ, RZ, R42 ;  /* 0x000000ffff1d3224 */ /* 0x000fea00078e002a */
[----:B------:R-:W-:Y:S01]  /*1700*/  @!PT LDS RZ, [RZ] ;  /* 0x00000000fffff984 */ /* 0x000fe20000000800 */
[----:B------:R-:W-:Y:S01]  /*1710*/  @!PT LDS RZ, [RZ] ;  /* 0x00000000fffff984 */ /* 0x000fe20000000800 */
[----:B------:R-:W-:Y:S01]  /*1720*/  @!PT LDS RZ, [RZ] ;  /* 0x00000000fffff984 */ /* 0x000fe20000000800 */
[----:B------:R2:W-:Y:S01]  /*1730*/  @P3 LDGSTS.E.LTC128B.64 [R50+0x80], desc[UR16][R28.64+0x80] ;  /* 0x000800801c323fae */ /* 0x0005e2000b9a1610 */
[----:B------:R-:W-:Y:S03]  /*1740*/  LOP3.LUT P3, RZ, R52, 0x1, RZ, 0xc0, !PT ;  /* 0x0000000134ff7812 */ /* 0x000fe6000786c0ff */
[----:B------:R3:W5:Y:S11]  /*1750*/  DMMA.8x8x4 R16, R30, R32, R16 ;  /* 0x000000201e10723f */ /* 0x0007760000000010 */
[----:B------:R-:W-:-:S05]  /*1760*/  @!UPT UIADD3 URZ, UPT, UPT, URZ, URZ, URZ ;  /* 0x000000fffffff290 */ /* 0x000fca000fffe0ff */
[C---:B-1---5:R-:W5:Y:S04]  /*1770*/  DMMA.8x8x4 R4, R20.reuse, R24, R4 ;  /* 0x000000181404723f */ /* 0x062f680000000004 */
[----:B--2---:R-:W-:Y:S02]  /*1780*/  @P2 IMAD.MOV.U32 R28, RZ, RZ, R45 ;  /* 0x000000ffff1c2224 */ /* 0x004fe400078e002d */
[----:B------:R-:W-:Y:S05]  /*1790*/  @P2 IMAD.MOV.U32 R29, RZ, RZ, R44 ;  /* 0x000000ffff1d2224 */ /* 0x000fea00078e002c */
[----:B---3--:R3:W-:Y:S01]  /*17a0*/  @P2 LDGSTS.E.LTC128B.64 [R49+0x3080], desc[UR16][R28.64+0x80] ;  /* 0x030800801c312fae */ /* 0x0087e2000b9a1610 */
[----:B------:R-:W-:Y:S04]  /*17b0*/  LOP3.LUT P2, RZ, R51, 0x1, RZ, 0xc0, !PT ;  /* 0x0000000133ff7812 */ /* 0x000fe8000784c0ff */
[-C--:B------:R1:W5:Y:S01]  /*17c0*/  DMMA.8x8x4 R8, R20, R26.reuse, R8 ;  /* 0x0000001a1408723f */ /* 0x0803620000000008 */
[----:B------:R-:W-:Y:S01]  /*17d0*/  LDS.128 R32, [R0+UR4+0x3c00] ;  /* 0x003c000400207984 */ /* 0x000fe20008000c00 */
[----:B------:R-:W-:Y:S02]  /*17e0*/  UIADD3 UR4, UPT, UPT, UR10, UR4, URZ ;  /* 0x000000040a047290 */ /* 0x000fe4000fffe0ff */
[----:B-1----:R-:W-:Y:S02]  /*17f0*/  SHF.R.U32.HI R21, RZ, 0x3, R46 ;  /* 0x00000003ff157819 */ /* 0x002fe4000001162e */
[----:B------:R-:W-:Y:S02]  /*1800*/  SHF.R.U32.HI R20, RZ, 0x3, R47 ;  /* 0x00000003ff147819 */ /* 0x000fe4000001162f */
[----:B------:R-:W-:Y:S02]  /*1810*/  LOP3.LUT P1, RZ, R21, 0x1, RZ, 0xc0, !PT ;  /* 0x0000000115ff7812 */ /* 0x000fe4000782c0ff */
[----:B------:R-:W-:Y:S06]  /*1820*/  LOP3.LUT P0, RZ, R20, 0x1, RZ, 0xc0, !PT ;  /* 0x0000000114ff7812 */ /* 0x000fec000780c0ff */
[C---:B------:R-:W5:Y:S01]  /*1830*/  DMMA.8x8x4 R12, R22.reuse, R26, R12 ;  /* 0x0000001a160c723f */ /* 0x040f62000000000c */
[----:B---3--:R-:W1:Y:S01]  /*1840*/  LDS.128 R28, [R0+UR5+0xc00] ;  /* 0x000c0005001c7984 */ /* 0x008e620008000c00 */
[----:B------:R-:W-:Y:S07]  /*1850*/  UIADD3 UR5, UPT, UPT, UR10, UR5, URZ ;  /* 0x000000050a057290 */ /* 0x000fee000fffe0ff */
[----:B------:R-:W-:Y:S01]  /*1860*/  @!PT LDS RZ, [RZ] ;  /* 0x00000000fffff984 */ /* 0x000fe20000000800 */
[----:B------:R-:W-:Y:S01]  /*1870*/  @!PT LDS RZ, [RZ] ;  /* 0x00000000fffff984 */ /* 0x000fe20000000800 */
[----:B------:R-:W-:Y:S01]  /*1880*/  @!PT LDS RZ, [RZ] ;  /* 0x00000000fffff984 */ /* 0x000fe20000000800 */
[----:B------:R-:W-:Y:S07]  /*1890*/  @P3 LDGSTS.E.LTC128B.64 [R50+0x800], desc[UR16][R56.64] ;  /* 0x0080000038323fae */ /* 0x000fee000b9a1610 */
[----:B------:R2:W5:Y:S01]  /*18a0*/  DMMA.8x8x4 R16, R22, R24, R16 ;  /* 0x000000181610723f */ /* 0x0005620000000010 */
[----:B------:R-:W-:Y:S06]  /*18b0*/  @P2 LDGSTS.E.LTC128B.64 [R49+0x3800], desc[UR16][R54.64] ;  /* 0x0380000036312fae */ /* 0x000fec000b9a1610 */
[----:B------:R-:W-:Y:S06]  /*18c0*/  @P1 LDGSTS.E.LTC128B.64 [R50+0x880], desc[UR16][R56.64+0x80] ;  /* 0x0088008038321fae */ /* 0x000fec000b9a1610 */
[----:B--2---:R2:W-:Y:S06]  /*18d0*/  @P0 LDGSTS.E.LTC128B.64 [R49+0x3880], desc[UR16][R54.64+0x80] ;  /* 0x0388008036310fae */ /* 0x0045ec000b9a1610 */
[----:B------:R-:W0:-:S01]  /*18e0*/  LDGDEPBAR ;  /* 0x00000000000079af */ /* 0x000e020000000000 */
[C---:B-1---5:R1:W5:Y:S04]  /*18f0*/  DMMA.8x8x4 R4, R28.reuse, R32, R4 ;  /* 0x000000201c04723f */ /* 0x0623680000000004 */
[----:B--2---:R-:W-:Y:S11]  /*1900*/  VIADD R49, R48, 0xffffffff ;  /* 0xffffffff30317836 */ /* 0x004ff60000000000 */
[----:B------:R-:W-:Y:S01]  /*1910*/  @!UPT UIADD3 URZ, UPT, UPT, URZ, URZ, URZ ;  /* 0x000000fffffff290 */ /* 0x000fe2000fffe0ff */
[-C--:B------:R1:W5:Y:S01]  /*1920*/  DMMA.8x8x4 R8, R28, R34.reuse, R8 ;  /* 0x000000221c08723f */ /* 0x0803620000000008 */
[----:B------:R-:W-:Y:S04]  /*1930*/  DEPBAR.LE SB0, 0x1 ;  /* 0x000080400000791a */ /* 0x000fe80000000000 */
[----:B------:R-:W-:Y:S01]  /*1940*/  BAR.SYNC.DEFER_BLOCKING 0x0 ;  /* 0x0000000000007b1d */ /* 0x000fe20000010000 */
[----:B------:R-:W-:Y:S04]  /*1950*/  ISETP.NE.AND P0, PT, R49, RZ, PT ;  /* 0x000000ff3100720c */ /* 0x000fe80003f05270 */
[----:B------:R-:W-:Y:S02]  /*1960*/  SEL R46, R46, RZ, P0 ;  /* 0x000000ff2e2e7207 */ /* 0x000fe40000000000 */
[----:B------:R-:W-:Y:S02]  /*1970*/  SEL R47, R47, RZ, P0 ;  /* 0x000000ff2f2f7207 */ /* 0x000fe40000000000 */
[----:B------:R-:W-:Y:S01]  /*1980*/  ISETP.GT.AND P0, PT, R48, -0x1, PT ;  /* 0xffffffff3000780c */ /* 0x000fe20003f04270 */
[----:B------:R-:W-:Y:S01]  /*1990*/  IMAD.MOV.U32 R48, RZ, RZ, R49 ;  /* 0x000000ffff307224 */ /* 0x000fe200078e0031 */
[C---:B------:R1:W5:Y:S01]  /*19a0*/  DMMA.8x8x4 R12, R30.reuse, R34, R12 ;  /* 0x000000221e0c723f */ /* 0x040362000000000c */
[----:B------:R1:W2:Y:S11]  /*19b0*/  LDS.128 R20, [R41+UR10] ;  /* 0x0000000a29147984 */ /* 0x0002b60008000c00 */
[----:B------:R-:W-:Y:S04]  /*19c0*/  @!UPT UIADD3 URZ, UPT, UPT, URZ, URZ, URZ ;  /* 0x000000fffffff290 */ /* 0x000fe8000fffe0ff */
[----:B------:R1:W5:Y:S01]  /*19d0*/  DMMA.8x8x4 R16, R30, R32, R16 ;  /* 0x000000201e10723f */ /* 0x0003620000000010 */
[----:B------:R1:W2:Y:S01]  /*19e0*/  LDS.128 R24, [R40+UR10+0x3000] ;  /* 0x0030000a28187984 */ /* 0x0002a20008000c00 */
[----:B------:R-:W-:Y:S10]  /*19f0*/  @P0 BRA `(.L_x_4) ;  /* 0xfffffff800700947 */ /* 0x000ff4000383ffff */
.L_x_3:
[----:B------:R-:W0:Y:S01]  /*1a00*/  LDGDEPBAR ;  /* 0x00000000000079af */ /* 0x000e220000000000 */
[----:B------:R-:W3:Y:S03]  /*1a10*/  LDCU.64 UR4, c[0x0][0x480] ;  /* 0x00009000ff0477ac */ /* 0x000ee60008000a00 */
[----:B------:R-:W0:Y:S01]  /*1a20*/  LDGDEPBAR ;  /* 0x00000000000079af */ /* 0x000e220000000000 */
[----:B---3--:R-:W-:-:S04]  /*1a30*/  UISETP.NE.U32.AND UP0, UPT, UR4, URZ, UPT ;  /* 0x000000ff0400728c */ /* 0x008fc8000bf05070 */
[----:B------:R-:W-:Y:S01]  /*1a40*/  UISETP.NE.AND.EX UP0, UPT, UR5, URZ, UPT, UP0 ;  /* 0x000000ff0500728c */ /* 0x000fe2000bf05300 */
[----:B------:R-:W-:-:S04]  /*1a50*/  DEPBAR.LE SB0, 0x0 ;  /* 0x000080000000791a */ /* 0x000fc80000000000 */
[----:B------:R-:W-:Y:S06]  /*1a60*/  BAR.SYNC.DEFER_BLOCKING 0x0 ;  /* 0x0000000000007b1d */ /* 0x000fec0000010000 */
[----:B------:R-:W-:Y:S05]  /*1a70*/  BRA.U !UP0, `(.L_x_5) ;  /* 0x00000001081c7547 */ /* 0x000fea000b800000 */
[----:B------:R-:W3:Y:S02]  /*1a80*/  LDC.64 R50, c[0x0][0x480] ;  /* 0x00012000ff327b82 */ /* 0x000ee40000000a00 */
[----:B---3--:R-:W3:Y:S02]  /*1a90*/  LDG.E.64 R50, desc[UR16][R50.64] ;  /* 0x0000001032327981 */ /* 0x008ee4000c1e1b00 */
[----:B---3--:R-:W-:-:S04]  /*1aa0*/  ISETP.NE.U32.AND P0, PT, R50, RZ, PT ;  /* 0x000000ff3200720c */ /* 0x008fc80003f05070 */
[----:B------:R-:W-:-:S13]  /*1ab0*/  ISETP.NE.AND.EX P0, PT, R51, RZ, PT, P0 ;  /* 0x000000ff3300720c */ /* 0x000fda0003f05300 */
[----:B------:R-:W-:Y:S05]  /*1ac0*/  @!P0 BRA `(.L_x_5) ;  /* 0x0000000000088947 */ /* 0x000fea0003800000 */
[----:B------:R-:W4:Y:S01]  /*1ad0*/  LD.E.64 R50, desc[UR16][R50.64] ;  /* 0x0000001032327980 */ /* 0x000f22000c101b00 */
[----:B------:R-:W-:Y:S05]  /*1ae0*/  BRA `(.L_x_6) ;  /* 0x00000000001c7947 */ /* 0x000fea0003800000 */
.L_x_5:
[----:B------:R-:W3:Y:S01]  /*1af0*/  LDCU.64 UR4, c[0x0][0x470] ;  /* 0x00008e00ff0477ac */ /* 0x000ee20008000a00 */
[----:B------:R-:W1:Y:S01]  /*1b00*/  LDC.64 R50, c[0x0][0x460] ;  /* 0x00011800ff327b82 */ /* 0x000e620000000a00 */
[----:B---3--:R-:W-:-:S04]  /*1b10*/  UISETP.NE.U32.AND UP0, UPT, UR4, URZ, UPT ;  /* 0x000000ff0400728c */ /* 0x008fc8000bf05070 */
[----:B------:R-:W-:-:S09]  /*1b20*/  UISETP.NE.AND.EX UP0, UPT, UR5, URZ, UPT, UP0 ;  /* 0x000000ff0500728c */ /* 0x000fd2000bf05300 */
[----:B------:R-:W-:Y:S05]  /*1b30*/  BRA.U !UP0, `(.L_x_6) ;  /* 0x0000000108087547 */ /* 0x000fea000b800000 */
[----:B-1----:R-:W1:Y:S02]  /*1b40*/  LDC.64 R50, c[0x0][0x470] ;  /* 0x00011c00ff327b82 */ /* 0x002e640000000a00 */
[----:B-1----:R-:W4:Y:S02]  /*1b50*/  LDG.E.64 R50, desc[UR16][R50.64] ;  /* 0x0000001032327981 */ /* 0x002f24000c1e1b00 */
.L_x_6:
[----:B------:R-:W3:Y:S02]  /*1b60*/  LDCU.64 UR4, c[0x0][0x488] ;  /* 0x00009100ff0477ac */ /* 0x000ee40008000a00 */
[----:B---3--:R-:W-:-:S04]  /*1b70*/  UISETP.NE.U32.AND UP0, UPT, UR4, URZ, UPT ;  /* 0x000000ff0400728c */ /* 0x008fc8000bf05070 */
[----:B------:R-:W-:-:S09]  /*1b80*/  UISETP.NE.AND.EX UP0, UPT, UR5, URZ, UPT, UP0 ;  /* 0x000000ff0500728c */ /* 0x000fd2000bf05300 */
        /* <DEDUP_REMOVED lines=8> */
.L_x_7:
[----:B------:R-:W3:Y:S01]  /*1c10*/  LDCU.64 UR4, c[0x0][0x478] ;  /* 0x00008f00ff0477ac */ /* 0x000ee20008000a00 */
[----:B------:R-:W1:Y:S01]  /*1c20*/  LDC.64 R48, c[0x0][0x468] ;  /* 0x00011a00ff307b82 */ /* 0x000e620000000a00 */
[----:B---3--:R-:W-:-:S04]  /*1c30*/  UISETP.NE.U32.AND UP0, UPT, UR4, URZ, UPT ;  /* 0x000000ff0400728c */ /* 0x008fc8000bf05070 */
[----:B------:R-:W-:-:S09]  /*1c40*/  UISETP.NE.AND.EX UP0, UPT, UR5, URZ, UPT, UP0 ;  /* 0x000000ff0500728c */ /* 0x000fd2000bf05300 */
[----:B------:R-:W-:Y:S05]  /*1c50*/  BRA.U !UP0, `(.L_x_8) ;  /* 0x0000000108087547 */ /* 0x000fea000b800000 */
[----:B-1----:R-:W1:Y:S02]  /*1c60*/  LDC.64 R48, c[0x0][0x478] ;  /* 0x00011e00ff307b82 */ /* 0x002e640000000a00 */
[----:B-1----:R-:W4:Y:S02]  /*1c70*/  LDG.E.64 R48, desc[UR16][R48.64] ;  /* 0x0000001030307981 */ /* 0x002f24000c1e1b00 */
.L_x_8:
[----:B------:R-:W3:Y:S01]  /*1c80*/  LDCU UR22, c[0x0][0x490] ;  /* 0x00009200ff1677ac */ /* 0x000ee20008000800 */
[----:B------:R-:W2:Y:S01]  /*1c90*/  LDCU UR6, c[0x0][0x38c] ;  /* 0x00007180ff0677ac */ /* 0x000ea20008000800 */
[----:B------:R-:W1:Y:S01]  /*1ca0*/  LDCU.64 UR4, c[0x0][0x4b0] ;  /* 0x00009600ff0477ac */ /* 0x000e620008000a00 */
[----:B------:R-:W1:Y:S01]  /*1cb0*/  LDCU.64 UR10, c[0x0][0x4e0] ;  /* 0x00009c00ff0a77ac */ /* 0x000e620008000a00 */
[----:B------:R-:W1:Y:S01]  /*1cc0*/  LDCU.64 UR8, c[0x0][0x4b8] ;  /* 0x00009700ff0877ac */ /* 0x000e620008000a00 */
[----:B---3--:R-:W-:Y:S02]  /*1cd0*/  UISETP.NE.AND UP0, UPT, UR22, URZ, UPT ;  /* 0x000000ff1600728c */ /* 0x008fe4000bf05270 */
[----:B--2---:R-:W-:Y:S01]  /*1ce0*/  UIMAD UR20, UR20, UR6, UR21 ;  /* 0x00000006141472a4 */ /* 0x004fe2000f8e0215 */
[----:B-1----:R-:W-:Y:S02]  /*1cf0*/  MOV R2, UR4 ;  /* 0x0000000400027c02 */ /* 0x002fe40008000f00 */
[----:B------:R-:W-:Y:S01]  /*1d00*/  MOV R3, UR5 ;  /* 0x0000000500037c02 */ /* 0x000fe20008000f00 */
[----:B------:R-:W-:-:S03]  /*1d10*/  UIMAD.WIDE UR20, UR20, 0x4, UR10 ;  /* 0x00000004141478a5 */ /* 0x000fc6000f8e020a */
[----:B------:R-:W-:Y:S09]  /*1d20*/  BRA.U UP0, `(.L_x_9) ;  /* 0x0000000100387547 */ /* 0x000ff2000b800000 */
[----:B------:R-:W1:Y:S01]  /*1d30*/  LDCU UR4, c[0x0][0x394] ;  /* 0x00007280ff0477ac */ /* 0x000e620008000800 */
[----:B------:R-:W-:Y:S01]  /*1d40*/  MOV R0, 0xffffffff ;  /* 0xffffffff00007802 */ /* 0x000fe20000000f00 */
[----:B-1----:R-:W-:-:S09]  /*1d50*/  UISETP.GE.AND UP0, UPT, UR4, 0x2, UPT ;  /* 0x000000020400788c */ /* 0x002fd2000bf06270 */
[----:B------:R-:W-:Y:S05]  /*1d60*/  BRA.U !UP0, `(.L_x_10) ;  /* 0x0000000108c07547 */ /* 0x000fea000b800000 */
[----:B------:R-:W-:Y:S01]  /*1d70*/  ISETP.NE.AND P0, PT, R38, RZ, PT ;  /* 0x000000ff2600720c */ /* 0x000fe20003f05270 */
[----:B------:R-:W-:Y:S02]  /*1d80*/  IMAD.MOV.U32 R0, RZ, RZ, -0x1 ;  /* 0xffffffffff007424 */ /* 0x000fe400078e00ff */
[----:B------:R-:W-:Y:S02]  /*1d90*/  IMAD.U32 R20, RZ, RZ, UR20 ;  /* 0x00000014ff147e24 */ /* 0x000fe4000f8e00ff */
[----:B------:R-:W-:-:S08]  /*1da0*/  IMAD.U32 R21, RZ, RZ, UR21 ;  /* 0x00000015ff157e24 */ /* 0x000fd0000f8e00ff */
[----:B------:R1:W2:Y:S04]  /*1db0*/  @!P0 LDG.E.STRONG.GPU R0, desc[UR16][R20.64] ;  /* 0x0000001014008981 */ /* 0x0002a8000c1ef900 */
[----:B--2---:R-:W-:Y:S01]  /*1dc0*/  @!P0 CCTL.IVALL ;  /* 0x00000000ff00898f */ /* 0x004fe20002000000 */
[----:B------:R-:W-:-:S04]  /*1dd0*/  ISETP.NE.AND P0, PT, RZ, UR12, PT ;  /* 0x0000000cff007c0c */ /* 0x000fc8000bf05270 */
[----:B----4-:R-:W-:Y:S02]  /*1de0*/  FSEL R48, R48, RZ, !P0 ;  /* 0x000000ff30307208 */ /* 0x010fe40004000000 */
[----:B------:R-:W-:Y:S01]  /*1df0*/  FSEL R49, R49, 1.875, !P0 ;  /* 0x3ff0000031317808 */ /* 0x000fe20004000000 */
[----:B------:R-:W-:Y:S06]  /*1e00*/  BRA `(.L_x_10) ;  /* 0x0000000000987947 */ /* 0x000fec0003800000 */
.L_x_9:
[----:B------:R-:W-:Y:S01]  /*1e10*/  UISETP.NE.AND UP0, UPT, UR22, 0x3, UPT ;  /* 0x000000031600788c */ /* 0x000fe2000bf05270 */
[----:B------:R-:W-:-:S08]  /*1e20*/  MOV R0, 0xffffffff ;  /* 0xffffffff00007802 */ /* 0x000fd00000000f00 */
[----:B------:R-:W-:Y:S05]  /*1e30*/  BRA.U !UP0, `(.L_x_11) ;  /* 0x0000000108607547 */ /* 0x000fea000b800000 */
[----:B------:R-:W-:-:S09]  /*1e40*/  UISETP.NE.AND UP0, UPT, UR22, 0x2, UPT ;  /* 0x000000021600788c */ /* 0x000fd2000bf05270 */
[----:B------:R-:W-:Y:S05]  /*1e50*/  BRA.U !UP0, `(.L_x_12) ;  /* 0x0000000108247547 */ /* 0x000fea000b800000 */
[----:B------:R-:W-:-:S09]  /*1e60*/  UISETP.NE.AND UP0, UPT, UR22, 0x1, UPT ;  /* 0x000000011600788c */ /* 0x000fd2000bf05270 */
[----:B------:R-:W-:Y:S05]  /*1e70*/  BRA.U UP0, `(.L_x_10) ;  /* 0x00000001007c7547 */ /* 0x000fea000b800000 */
[----:B------:R-:W1:Y:S01]  /*1e80*/  LDCU.64 UR4, c[0x0][0x4d8] ;  /* 0x00009b00ff0477ac */ /* 0x000e620008000a00 */
[----:B------:R-:W2:Y:S01]  /*1e90*/  LDCU.64 UR8, c[0x0][0x4b8] ;  /* 0x00009700ff0877ac */ /* 0x000ea20008000a00 */
[----:B-1----:R-:W-:-:S04]  /*1ea0*/  UIMAD.WIDE.U32 UR6, UR12, UR4, URZ ;  /* 0x000000040c0672a5 */ /* 0x002fc8000f8e00ff */
[----:B------:R-:W-:Y:S02]  /*1eb0*/  UIMAD UR5, UR12, UR5, UR7 ;  /* 0x000000050c0572a4 */ /* 0x000fe4000f8e0207 */
[----:B--2---:R-:W-:-:S04]  /*1ec0*/  ULEA UR8, UP0, UR6, UR8, 0x3 ;  /* 0x0000000806087291 */ /* 0x004fc8000f8018ff */
[----:B------:R-:W-:Y:S01]  /*1ed0*/  ULEA.HI.X UR9, UR6, UR9, UR5, 0x3, UP0 ;  /* 0x0000000906097291 */ /* 0x000fe200080f1c05 */
[----:B------:R-:W-:Y:S11]  /*1ee0*/  BRA `(.L_x_10) ;  /* 0x0000000000607947 */ /* 0x000ff60003800000 */
.L_x_12:
[----:B------:R-:W1:Y:S01]  /*1ef0*/  LDCU.128 UR8, c[0x0][0x4d0] ;  /* 0x00009a00ff0877ac */ /* 0x000e620008000c00 */
[----:B------:R-:W2:Y:S01]  /*1f00*/  LDCU.128 UR4, c[0x0][0x4b0] ;  /* 0x00009600ff0477ac */ /* 0x000ea20008000c00 */
[----:B-1----:R-:W-:Y:S02]  /*1f10*/  UIMAD.WIDE.U32 UR24, UR12, UR8, URZ ;  /* 0x000000080c1872a5 */ /* 0x002fe4000f8e00ff */
[----:B------:R-:W-:Y:S02]  /*1f20*/  UIMAD.WIDE.U32 UR26, UR12, UR10, URZ ;  /* 0x0000000a0c1a72a5 */ /* 0x000fe4000f8e00ff */
[----:B------:R-:W-:Y:S02]  /*1f30*/  UIMAD UR9, UR12, UR9, UR25 ;  /* 0x000000090c0972a4 */ /* 0x000fe4000f8e0219 */
[----:B--2---:R-:W-:Y:S02]  /*1f40*/  ULEA UR4, UP1, UR24, UR4, 0x3 ;  /* 0x0000000418047291 */ /* 0x004fe4000f8218ff */
[----:B------:R-:W-:-:S02]  /*1f50*/  UIMAD UR11, UR12, UR11, UR27 ;  /* 0x0000000b0c0b72a4 */ /* 0x000fc4000f8e021b */
[----:B------:R-:W-:Y:S02]  /*1f60*/  ULEA.HI.X UR5, UR24, UR5, UR9, 0x3, UP1 ;  /* 0x0000000518057291 */ /* 0x000fe400088f1c09 */
[----:B------:R-:W-:Y:S01]  /*1f70*/  ULEA UR8, UP0, UR26, UR6, 0x3 ;  /* 0x000000061a087291 */ /* 0x000fe2000f8018ff */
[----:B------:R-:W-:-:S03]  /*1f80*/  MOV R2, UR4 ;  /* 0x0000000400027c02 */ /* 0x000fc60008000f00 */
[----:B------:R-:W-:Y:S01]  /*1f90*/  MOV R3, UR5 ;  /* 0x0000000500037c02 */ /* 0x000fe20008000f00 */
[----:B------:R-:W-:Y:S01]  /*1fa0*/  ULEA.HI.X UR9, UR26, UR7, UR11, 0x3, UP0 ;  /* 0x000000071a097291 */ /* 0x000fe200080f1c0b */
[----:B------:R-:W-:Y:S11]  /*1fb0*/  BRA `(.L_x_10) ;  /* 0x00000000002c7947 */ /* 0x000ff60003800000 */
.L_x_11:
[----:B------:R-:W1:Y:S02]  /*1fc0*/  LDCU.128 UR4, c[0x0][0x4b0] ;  /* 0x00009600ff0477ac */ /* 0x000e640008000c00 */
[----:B-1----:R-:W-:-:S06]  /*1fd0*/  UIMAD.WIDE.U32 UR6, UR12, 0x8, UR6 ;  /* 0x000000080c0678a5 */ /* 0x002fcc000f8e0006 */
[----:B------:R-:W-:Y:S02]  /*1fe0*/  IMAD.U32 R20, RZ, RZ, UR6 ;  /* 0x00000006ff147e24 */ /* 0x000fe4000f8e00ff */
[----:B------:R-:W-:Y:S01]  /*1ff0*/  IMAD.U32 R21, RZ, RZ, UR7 ;  /* 0x00000007ff157e24 */ /* 0x000fe2000f8e00ff */
[----:B------:R-:W-:-:S05]  /*2000*/  UIMAD.WIDE.U32 UR4, UR12, 0x8, UR4 ;  /* 0x000000080c0478a5 */ /* 0x000fca000f8e0004 */
[----:B------:R-:W2:Y:S01]  /*2010*/  LDG.E.64 R20, desc[UR16][R20.64] ;  /* 0x0000001014147981 */ /* 0x000ea2000c1e1b00 */
[----:B------:R-:W-:Y:S01]  /*2020*/  MOV R2, UR4 ;  /* 0x0000000400027c02 */ /* 0x000fe20008000f00 */
[----:B------:R-:W-:-:S06]  /*2030*/  IMAD.U32 R3, RZ, RZ, UR5 ;  /* 0x00000005ff037e24 */ /* 0x000fcc000f8e00ff */
[----:B------:R-:W4:Y:S01]  /*2040*/  LDG.E.64 R2, desc[UR16][R2.64] ;  /* 0x0000001002027981 */ /* 0x000f22000c1e1b00 */
[----:B--2---:R-:W-:Y:S02]  /*2050*/  R2UR UR8, R20 ;  /* 0x00000000140872ca */ /* 0x004fe400000e0000 */
[----:B------:R-:W-:-:S15]  /*2060*/  R2UR UR9, R21 ;  /* 0x00000000150972ca */ /* 0x000fde00000e0000 */
.L_x_10:
[----:B------:R-:W-:Y:S01]  /*2070*/  ULEA UR27, UR23, UR19, 0x1 ;  /* 0x00000013171b7291 */ /* 0x000fe2000f8e08ff */
[----:B------:R-:W2:Y:S01]  /*2080*/  S2UR UR24, SR_CgaCtaId ;  /* 0x00000000001879c3 */ /* 0x000ea20000008800 */
[----:B------:R-:W3:Y:S01]  /*2090*/  LDCU UR23, c[0x0][0x394] ;  /* 0x00007280ff1777ac */ /* 0x000ee20008000800 */
[--C-:B------:R-:W-:Y:S01]  /*20a0*/  SHF.R.U32.HI R44, RZ, 0x2, R38.reuse ;  /* 0x00000002ff2c7819 */ /* 0x100fe20000011626 */
[C---:B------:R-:W-:Y:S01]  /*20b0*/  IMAD.SHL.U32 R41, R38.reuse, 0x8, RZ ;  /* 0x0000000826297824 */ /* 0x040fe200078e00ff */
[----:B-1----:R-:W-:Y:S01]  /*20c0*/  LOP3.LUT R21, R38, 0x1f, RZ, 0xc0, !PT ;  /* 0x0000001f26157812 */ /* 0x002fe200078ec0ff */
[----:B------:R-:W1:Y:S01]  /*20d0*/  LDCU.64 UR6, c[0x0][0x420] ;  /* 0x00008400ff0677ac */ /* 0x000e620008000a00 */
[----:B------:R-:W-:Y:S02]  /*20e0*/  SHF.R.U32.HI R20, RZ, 0x3, R38 ;  /* 0x00000003ff147819 */ /* 0x000fe40000011626 */
[----:B------:R-:W-:Y:S01]  /*20f0*/  LOP3.LUT R44, R44, 0xf0, RZ, 0xc0, !PT ;  /* 0x000000f02c2c7812 */ /* 0x000fe200078ec0ff */
[----:B------:R-:W-:Y:S01]  /*2100*/  USHF.L.U32 UR26, UR18, 0x3, URZ ;  /* 0x00000003121a7899 */ /* 0x000fe200080006ff */
[----:B------:R-:W-:Y:S01]  /*2110*/  VIADD R43, R21, UR15 ;  /* 0x0000000f152b7c36 */ /* 0x000fe20008000000 */
[----:B------:R-:W2:Y:S01]  /*2120*/  LDCU.64 UR18, c[0x0][0x3e0] ;  /* 0x00007c00ff1277ac */ /* 0x000ea20008000a00 */
[----:B------:R-:W-:-:S02]  /*2130*/  LOP3.LUT R44, R44, 0x4, R20, 0xf8, !PT ;  /* 0x000000042c2c7812 */ /* 0x000fc400078ef814 */
[----:B------:R-:W-:Y:S01]  /*2140*/  IMAD.WIDE R54, R43, 0x8, RZ ;  /* 0x000000082b367825 */ /* 0x000fe200078e02ff */
[----:B------:R-:W2:Y:S01]  /*2150*/  LDCU.64 UR4, c[0x0][0x400] ;  /* 0x00008000ff0477ac */ /* 0x000ea20008000a00 */
[----:B------:R-:W-:Y:S02]  /*2160*/  LOP3.LUT R42, R38, 0x3, RZ, 0xc0, !PT ;  /* 0x00000003262a7812 */ /* 0x000fe400078ec0ff */
[----:B------:R-:W-:Y:S01]  /*2170*/  SHF.R.U32.HI R21, RZ, 0x2, R21 ;  /* 0x00000002ff157819 */ /* 0x000fe20000011615 */
[----:B---3--:R-:W-:Y:S01]  /*2180*/  UISETP.GT.AND UP1, UPT, UR23, 0x1, UPT ;  /* 0x000000011700788c */ /* 0x008fe2000bf24270 */
[----:B------:R-:W-:Y:S01]  /*2190*/  VIADD R44, R44, UR14 ;  /* 0x0000000e2c2c7c36 */ /* 0x000fe20008000000 */
[----:B------:R-:W-:Y:S01]  /*21a0*/  USHF.L.U32 UR27, UR27, 0x3, URZ ;  /* 0x000000031b1b7899 */ /* 0x000fe200080006ff */
[----:B------:R-:W-:Y:S01]  /*21b0*/  LOP3.LUT R20, R20, 0x7c, RZ, 0xc0, !PT ;  /* 0x0000007c14147812 */ /* 0x000fe200078ec0ff */
[----:B-1----:R-:W-:Y:S01]  /*21c0*/  IMAD.U32 R24, RZ, RZ, UR7 ;  /* 0x00000007ff187e24 */ /* 0x002fe2000f8e00ff */
[----:B------:R-:W-:Y:S01]  /*21d0*/  MOV R25, UR6 ;  /* 0x0000000600197c02 */ /* 0x000fe20008000f00 */
[----:B------:R-:W-:Y:S01]  /*21e0*/  UISETP.EQ.AND UP1, UPT, UR22, URZ, UP1 ;  /* 0x000000ff1600728c */ /* 0x000fe20008f22270 */
[----:B------:R-:W-:Y:S01]  /*21f0*/  IMAD R42, R21, 0x12, R42 ;  /* 0x00000012152a7824 */ /* 0x000fe200078e022a */
[----:B------:R-:W-:Y:S01]  /*2200*/  UIMAD UR26, UR27, 0x12, UR26 ;  /* 0x000000121b1a78a4 */ /* 0x000fe2000f8e021a */
[C---:B------:R-:W-:Y:S01]  /*2210*/  IMAD R52, R44.reuse, R24, RZ ;  /* 0x000000182c347224 */ /* 0x040fe200078e02ff */
[----:B------:R-:W-:Y:S01]  /*2220*/  UMOV UR25, 0x400 ;  /* 0x0000040000197882 */ /* 0x000fe20000000000 */
[--C-:B--2---:R-:W-:Y:S01]  /*2230*/  IMAD.WIDE.U32 R46, R44, UR18, R54.reuse ;  /* 0x000000122c2e7c25 */ /* 0x104fe2000f8e0036 */
[----:B------:R-:W-:Y:S01]  /*2240*/  LOP3.LUT R41, R41, 0xf8, RZ, 0xc0, !PT ;  /* 0x000000f829297812 */ /* 0x000fe200078ec0ff */
[----:B------:R-:W-:Y:S01]  /*2250*/  ULEA UR15, UR24, UR25, 0x18 ;  /* 0x00000019180f7291 */ /* 0x000fe2000f8ec0ff */
[----:B------:R-:W-:Y:S01]  /*2260*/  IADD3 R42, PT, PT, R42, UR26, RZ ;  /* 0x0000001a2a2a7c10 */ /* 0x000fe2000fffe0ff */
[----:B------:R-:W-:Y:S01]  /*2270*/  IMAD.WIDE.U32 R54, R44, R25, R54 ;  /* 0x000000192c367225 */ /* 0x000fe200078e0036 */
[----:B----4-:R-:W-:Y:S01]  /*2280*/  IADD3 R46, P1, PT, R2, R46, RZ ;  /* 0x0000002e022e7210 */ /* 0x010fe20007f3e0ff */
[----:B------:R-:W1:Y:S02]  /*2290*/  LDCU.64 UR10, c[0x0][0x3e0] ;  /* 0x00007c00ff0a77ac */ /* 0x000e640008000a00 */
[----:B------:R-:W-:Y:S01]  /*22a0*/  IMAD R45, R44, UR19, R47 ;  /* 0x000000132c2d7c24 */ /* 0x000fe2000f8e022f */
[----:B------:R-:W-:Y:S01]  /*22b0*/  IADD3 R22, P0, PT, R54, UR8, RZ ;  /* 0x0000000836167c10 */ /* 0x000fe2000ff1e0ff */
[----:B------:R-:W-:Y:S01]  /*22c0*/  IMAD.IADD R53, R55, 0x1, R52 ;  /* 0x0000000137357824 */ /* 0x000fe200078e0234 */
[----:B------:R-:W-:Y:S01]  /*22d0*/  LEA R42, R42, UR15, 0x4 ;  /* 0x0000000f2a2a7c11 */ /* 0x000fe2000f8e20ff */
[----:B------:R-:W-:Y:S01]  /*22e0*/  IMAD R41, R20, 0x120, R41 ;  /* 0x0000012014297824 */ /* 0x000fe200078e0229 */
[----:B------:R-:W-:Y:S01]  /*22f0*/  IADD3.X R45, PT, PT, R45, R3, RZ, P1, !PT ;  /* 0x000000032d2d7210 */ /* 0x000fe20000ffe4ff */
[----:B------:R-:W-:Y:S01]  /*2300*/  IMAD.U32 R20, RZ, RZ, UR4 ;  /* 0x00000004ff147e24 */ /* 0x000fe2000f8e00ff */
[----:B------:R-:W-:Y:S01]  /*2310*/  IADD3.X R23, PT, PT, R53, UR9, RZ, P0, !PT ;  /* 0x0000000935177c10 */ /* 0x000fe200087fe4ff */
[----:B------:R-:W-:Y:S01]  /*2320*/  IMAD.U32 R21, RZ, RZ, UR5 ;  /* 0x00000005ff157e24 */ /* 0x000fe2000f8e00ff */
[----:B------:R-:W2:Y:S01]  /*2330*/  LDCU.64 UR6, c[0x0][0x3e8] ;  /* 0x00007d00ff0677ac */ /* 0x000ea20008000a00 */
[----:B------:R-:W-:Y:S05]  /*2340*/  BRA.U !UP1, `(.L_x_13) ;  /* 0x0000000109b47547 */ /* 0x000fea000b800000 */
[----:B------:R-:W-:-:S13]  /*2350*/  ISETP.NE.AND P0, PT, R0, UR12, PT ;  /* 0x0000000c00007c0c */ /* 0x000fda000bf05270 */
[----:B------:R-:W-:Y:S06]  /*2360*/  BAR.RED.AND.DEFER_BLOCKING 0x0, P0 ;  /* 0x0000000000007b1d */ /* 0x000fec0000014400 */
[----:B------:R-:W3:Y:S02]  /*2370*/  B2R.RESULT RZ, P0 ;  /* 0x0000000000ff731c */ /* 0x000ee40000004000 */
[----:B---3--:R-:W-:Y:S05]  /*2380*/  @!P0 BRA `(.L_x_14) ;  /* 0x0000000000308947 */ /* 0x008fea0003800000 */
[----:B------:R-:W-:-:S13]  /*2390*/  ISETP.NE.AND P1, PT, R38, RZ, PT ;  /* 0x000000ff2600720c */ /* 0x000fda0003f25270 */
.L_x_16:
[----:B------:R-:W-:Y:S05]  /*23a0*/  YIELD ;  /* 0x0000000000007946 */ /* 0x000fea0003800000 */
[----:B---3-5:R-:W-:Y:S05]  /*23b0*/  @P1 BRA `(.L_x_15) ;  /* 0x0000000000101947 */ /* 0x028fea0003800000 */
[----:B------:R-:W-:Y:S02]  /*23c0*/  MOV R20, UR20 ;  /* 0x0000001400147c02 */ /* 0x000fe40008000f00 */
[----:B------:R-:W-:-:S05]  /*23d0*/  MOV R21, UR21 ;  /* 0x0000001500157c02 */ /* 0x000fca0008000f00 */
[----:B------:R3:W4:Y:S04]  /*23e0*/  LDG.E.STRONG.GPU R0, desc[UR16][R20.64] ;  /* 0x0000001014007981 */ /* 0x000728000c1ef900 */
[----:B----4-:R-:W-:Y:S01]  /*23f0*/  CCTL.IVALL ;  /* 0x00000000ff00798f */ /* 0x010fe20002000000 */
.L_x_15:
[----:B------:R-:W-:Y:S01]  /*2400*/  ISETP.NE.AND P0, PT, R0, UR12, PT ;  /* 0x0000000c00007c0c */ /* 0x000fe2000bf05270 */
[----:B------:R-:W-:-:S12]  /*2410*/  WARPSYNC.ALL ;  /* 0x0000000000007948 */ /* 0x000fd80003800000 */
[----:B------:R-:W-:Y:S06]  /*2420*/  BAR.RED.AND.DEFER_BLOCKING 0x0, P0 ;  /* 0x0000000000007b1d */ /* 0x000fec0000014400 */
[----:B------:R-:W4:Y:S02]  /*2430*/  B2R.RESULT RZ, P0 ;  /* 0x0000000000ff731c */ /* 0x000f240000004000 */
[----:B----4-:R-:W-:Y:S05]  /*2440*/  @P0 BRA `(.L_x_16) ;  /* 0xfffffffc00d40947 */ /* 0x010fea000383ffff */
.L_x_14:
[----:B------:R-:W-:Y:S05]  /*2450*/  WARPSYNC.ALL ;  /* 0x0000000000007948 */ /* 0x000fea0003800000 */
[----:B------:R-:W-:Y:S01]  /*2460*/  ISETP.NE.AND P0, PT, RZ, UR12, PT ;  /* 0x0000000cff007c0c */ /* 0x000fe2000bf05270 */
[----:B---3--:R-:W3:Y:S08]  /*2470*/  LDC.64 R20, c[0x0][0x400] ;  /* 0x00010000ff147b82 */ /* 0x008ef00000000a00 */
[----:B------:R-:W-:Y:S01]  /*2480*/  BAR.SYNC.DEFER_BLOCKING 0x0 ;  /* 0x0000000000007b1d */ /* 0x000fe20000010000 */
[----:B------:R-:W-:-:S02]  /*2490*/  SEL R46, R46, R22, !P0 ;  /* 0x000000162e2e7207 */ /* 0x000fc40004000000 */
[----:B------:R-:W-:Y:S02]  /*24a0*/  SEL R45, R45, R23, !P0 ;  /* 0x000000172d2d7207 */ /* 0x000fe40004000000 */
[----:B------:R-:W-:Y:S01]  /*24b0*/  SEL R2, R2, UR8, !P0 ;  /* 0x0000000802027c07 */ /* 0x000fe2000c000000 */
[----:B-1----:R-:W1:Y:S01]  /*24c0*/  LDCU.64 UR10, c[0x0][0x420] ;  /* 0x00008400ff0a77ac */ /* 0x002e620008000a00 */
[----:B------:R-:W-:Y:S01]  /*24d0*/  SEL R3, R3, UR9, !P0 ;  /* 0x0000000903037c07 */ /* 0x000fe2000c000000 */
[----:B--2---:R-:W2:Y:S01]  /*24e0*/  LDCU.128 UR4, c[0x0][0x3e0] ;  /* 0x00007c00ff0477ac */ /* 0x004ea20008000c00 */
[----:B------:R-:W-:-:S05]  /*24f0*/  VOTEU.ANY UP0, P0 ;  /* 0x0000000000ff7886 */ /* 0x000fca0000000100 */
[----:B--2---:R-:W2:Y:S01]  /*2500*/  @UP0 LDCU UR6, c[0x0][0x428] ;  /* 0x00008500ff0607ac */ /* 0x004ea20008000800 */
[----:B---3--:R-:W3:Y:S01]  /*2510*/  @P0 LDC R20, c[0x0][0x440] ;  /* 0x00011000ff140b82 */ /* 0x008ee20000000800 */
[----:B-1----:R-:W-:Y:S01]  /*2520*/  IMAD.U32 R25, RZ, RZ, UR10 ;  /* 0x0000000aff197e24 */ /* 0x002fe2000f8e00ff */
[----:B------:R-:W1:Y:S01]  /*2530*/  @UP0 LDCU UR7, c[0x0][0x42c] ;  /* 0x00008580ff0707ac */ /* 0x000e620008000800 */
[----:B------:R-:W-:-:S03]  /*2540*/  IMAD.U32 R24, RZ, RZ, UR11 ;  /* 0x0000000bff187e24 */ /* 0x000fc6000f8e00ff */
[----:B------:R-:W-:Y:S02]  /*2550*/  R2UR UR10, R25 ;  /* 0x00000000190a72ca */ /* 0x000fe400000e0000 */
[----:B------:R-:W1:Y:S01]  /*2560*/  @P0 LDC R21, c[0x0][0x444] ;  /* 0x00011100ff150b82 */ /* 0x000e620000000800 */
[----:B------:R-:W-:-:S10]  /*2570*/  R2UR UR11, R24 ;  /* 0x00000000180b72ca */ /* 0x000fd400000e0000 */
[----:B------:R-:W-:-:S03]  /*2580*/  USEL UR10, UR4, UR10, !UP0 ;  /* 0x0000000a040a7287 */ /* 0x000fc6000c000000 */
[----:B------:R-:W-:Y:S01]  /*2590*/  USEL UR11, UR5, UR11, !UP0 ;  /* 0x0000000b050b7287 */ /* 0x000fe2000c000000 */
[----:B------:R-:W-:Y:S01]  /*25a0*/  @!PT LDS RZ, [RZ] ;  /* 0x00000000fffff984 */ /* 0x000fe20000000800 */
[----:B------:R-:W-:Y:S01]  /*25b0*/  @!PT LDS RZ, [RZ] ;  /* 0x00000000fffff984 */ /* 0x000fe20000000800 */
[----:B------:R-:W-:Y:S01]  /*25c0*/  @!PT LDS RZ, [RZ] ;  /* 0x00000000fffff984 */ /* 0x000fe20000000800 */
[----:B------:R-:W-:Y:S01]  /*25d0*/  @!PT LDS RZ, [RZ] ;  /* 0x00000000fffff984 */ /* 0x000fe20000000800 */
[----:B------:R-:W-:Y:S06]  /*25e0*/  MEMBAR.SC.GPU ;  /* 0x0000000000007992 */ /* 0x000fec0000002000 */
[----:B------:R-:W-:-:S00]  /*25f0*/  ERRBAR ;  /* 0x00000000000079ab */ /* 0x000fc00000000000 */
[----:B------:R-:W-:Y:S06]  /*2600*/  CGAERRBAR ;  /* 0x00000000000075ab */ /* 0x000fec0000000000 */
[----:B--2---:R-:W-:Y:S01]  /*2610*/  CCTL.IVALL ;  /* 0x00000000ff00798f */ /* 0x004fe20002000000 */
.L_x_13:
[----:B------:R-:W-:Y:S01]  /*2620*/  DSETP.NEU.AND P0, PT, R48, RZ, PT ;  /* 0x000000ff3000722a */ /* 0x000fe20003f0d000 */
[----:B------:R-:W-:-:S13]  /*2630*/  BSSY.RECONVERGENT B2, `(.L_x_17) ;  /* 0x000064d000027945 */ /* 0x000fda0003800200 */
[----:B------:R-:W-:Y:S05]  /*2640*/  @!P0 BRA `(.L_x_18) ;  /* 0x0000004000a88947 */ /* 0x000fea0003800000 */
[----:B------:R-:W-:Y:S01]  /*2650*/  UISETP.GE.AND UP0, UPT, UR14, UR13, UPT ;  /* 0x0000000d0e00728c */ /* 0x000fe2000bf06270 */
[----:B------:R-:W-:Y:S08]  /*2660*/  BSSY.RECONVERGENT B1, `(.L_x_19) ;  /* 0x00000fd000017945 */ /* 0x000ff00003800200 */
[----:B------:R-:W-:Y:S05]  /*2670*/  BRA.U !UP0, `(.L_x_20) ;  /* 0x00000001086c7547 */ /* 0x000fea000b800000 */
[----:B------:R-:W1:Y:S01]  /*2680*/  LDCU.64 UR18, c[0x0][0x380] ;  /* 0x00007000ff1277ac */ /* 0x000e620008000a00 */
[----:B------:R-:W-:Y:S01]  /*2690*/  CS2R R28, SRZ ;  /* 0x00000000001c7805 */ /* 0x000fe2000001ff00 */
[C---:B------:R-:W-:Y:S01]  /*26a0*/  VIADD R0, R44.reuse, 0x2 ;  /* 0x000000022c007836 */ /* 0x040fe20000000000 */
[----:B------:R-:W-:Y:S01]  /*26b0*/  CS2R R24, SRZ ;  /* 0x0000000000187805 */ /* 0x000fe2000001ff00 */
[----:B------:R-:W-:Y:S01]  /*26c0*/  VIADD R22, R44, 0x1 ;  /* 0x000000012c167836 */ /* 0x000fe20000000000 */
[----:B------:R-:W-:Y:S02]  /*26d0*/  CS2R R26, SRZ ;  /* 0x00000000001a7805 */ /* 0x000fe4000001ff00 */
[----:B-1----:R-:W-:-:S04]  /*26e0*/  ISETP.GE.AND P1, PT, R43, UR19, PT ;  /* 0x000000132b007c0c */ /* 0x002fc8000bf26270 */
[----:B------:R-:W-:Y:S02]  /*26f0*/  ISETP.LT.AND P4, PT, R44, UR18, !P1 ;  /* 0x000000122c007c0c */ /* 0x000fe4000cf81270 */
[----:B------:R-:W-:Y:S02]  /*2700*/  ISETP.LT.AND P2, PT, R0, UR18, !P1 ;  /* 0x0000001200007c0c */ /* 0x000fe4000cf41270 */
[----:B------:R-:W-:-:S09]  /*2710*/  ISETP.LT.AND P3, PT, R22, UR18, !P1 ;  /* 0x0000001216007c0c */ /* 0x000fd2000cf61270 */
[----:B------:R-:W-:Y:S01]  /*2720*/  @P4 IMAD.MOV.U32 R32, RZ, RZ, R46 ;  /* 0x000000ffff204224 */ /* 0x000fe200078e002e */
[----:B--2---:R-:W-:Y:S01]  /*2730*/  IADD3 R22, P0, PT, R46, UR6, RZ ;  /* 0x000000062e167c10 */ /* 0x004fe2000ff1e0ff */
[----:B------:R-:W-:Y:S02]  /*2740*/  @P4 IMAD.MOV.U32 R33, RZ, RZ, R45 ;  /* 0x000000ffff214224 */ /* 0x000fe400078e002d */
[----:B------:R-:W-:Y:S01]  /*2750*/  VIADD R0, R44, 0x3 ;  /* 0x000000032c007836 */ /* 0x000fe20000000000 */
[----:B------:R-:W-:Y:S02]  /*2760*/  IADD3.X R23, PT, PT, R45, UR7, RZ, P0, !PT ;  /* 0x000000072d177c10 */ /* 0x000fe400087fe4ff */
[----:B------:R-:W4:Y:S01]  /*2770*/  @P4 LDG.E.LTC128B.64 R28, desc[UR16][R32.64] ;  /* 0x00000010201c4981 */ /* 0x000f22000c1e1b20 */
[----:B------:R-:W-:Y:S02]  /*2780*/  IADD3 R30, P0, PT, R22, UR6, RZ ;  /* 0x00000006161e7c10 */ /* 0x000fe4000ff1e0ff */
[----:B------:R-:W-:Y:S01]  /*2790*/  ISETP.LT.AND P1, PT, R0, UR18, !P1 ;  /* 0x0000001200007c0c */ /* 0x000fe2000cf21270 */
[----:B------:R1:W4:Y:S01]  /*27a0*/  @P3 LDG.E.LTC128B.64 R26, desc[UR16][R22.64] ;  /* 0x00000010161a3981 */ /* 0x000322000c1e1b20 */
[----:B------:R-:W-:-:S05]  /*27b0*/  IADD3.X R31, PT, PT, R23, UR7, RZ, P0, !PT ;  /* 0x00000007171f7c10 */ /* 0x000fca00087fe4ff */
[----:B------:R2:W4:Y:S01]  /*27c0*/  @P2 LDG.E.LTC128B.64 R24, desc[UR16][R30.64] ;  /* 0x000000101e182981 */ /* 0x000522000c1e1b20 */
[----:B-1----:R-:W-:Y:S02]  /*27d0*/  CS2R R22, SRZ ;  /* 0x0000000000167805 */ /* 0x002fe4000001ff00 */
[----:B--2---:R-:W-:-:S04]  /*27e0*/  IADD3 R30, P0, PT, R30, UR6, RZ ;  /* 0x000000061e1e7c10 */ /* 0x004fc8000ff1e0ff */
[----:B------:R-:W-:Y:S01]  /*27f0*/  IADD3.X R31, PT, PT, R31, UR7, RZ, P0, !PT ;  /* 0x000000071f1f7c10 */ /* 0x000fe200087fe4ff */
[----:B------:R-:W-:Y:S08]  /*2800*/  @!P1 BRA `(.L_x_21) ;  /* 0x0000000c00889947 */ /* 0x000ff00003800000 */
[----:B------:R2:W4:Y:S01]  /*2810*/  LDG.E.LTC128B.64 R22, desc[UR16][R30.64] ;  /* 0x000000101e167981 */ /* 0x000522000c1e1b20 */
[----:B------:R-:W-:Y:S05]  /*2820*/  BRA `(.L_x_21) ;  /* 0x0000000c00807947 */ /* 0x000fea0003800000 */
.L_x_20:
[----:B------:R-:W-:Y:S01]  /*2830*/  IADD3 R22, P0, PT, -R2, R46, RZ ;  /* 0x0000002e02167210 */ /* 0x000fe20007f1e1ff */
[----:B------:R-:W-:Y:S04]  /*2840*/  BSSY.RECONVERGENT B0, `(.L_x_22) ;  /* 0x0000029000007945 */ /* 0x000fe80003800200 */
[----:B------:R-:W-:-:S05]  /*2850*/  IMAD.X R23, R45, 0x1, ~R3, P0 ;  /* 0x000000012d177824 */ /* 0x000fca00000e0e03 */
[----:B-1----:R-:W-:-:S04]  /*2860*/  LOP3.LUT R0, R23, UR11, RZ, 0xfc, !PT ;  /* 0x0000000b17007c12 */ /* 0x002fc8000f8efcff */
[----:B------:R-:W-:-:S13]  /*2870*/  ISETP.NE.U32.AND P0, PT, R0, RZ, PT ;  /* 0x000000ff0000720c */ /* 0x000fda0003f05070 */
[----:B------:R-:W-:Y:S05]  /*2880*/  @P0 BRA `(.L_x_23) ;  /* 0x0000000000580947 */ /* 0x000fea0003800000 */
[----:B------:R-:W1:Y:S01]  /*2890*/  I2F.U32.RP R0, UR10 ;  /* 0x0000000a00007d06 */ /* 0x000e620008209000 */
[----:B------:R-:W-:Y:S01]  /*28a0*/  IMAD.MOV.U32 R24, RZ, RZ, RZ ;  /* 0x000000ffff187224 */ /* 0x000fe200078e00ff */
[----:B------:R-:W-:Y:S01]  /*28b0*/  ISETP.NE.U32.AND P0, PT, RZ, UR10, PT ;  /* 0x0000000aff007c0c */ /* 0x000fe2000bf05070 */
[----:B------:R-:W-:-:S05]  /*28c0*/  IMAD.MOV.U32 R23, RZ, RZ, RZ ;  /* 0x000000ffff177224 */ /* 0x000fca00078e00ff */
[----:B-1----:R-:W1:Y:S02]  /*28d0*/  MUFU.RCP R0, R0 ;  /* 0x0000000000007308 */ /* 0x002e640000001000 */
[----:B-1----:R-:W-:-:S06]  /*28e0*/  IADD3 R0, PT, PT, R0, 0xffffffe, RZ ;  /* 0x0ffffffe00007810 */ /* 0x002fcc0007ffe0ff */
[----:B------:R-:W1:Y:S02]  /*28f0*/  F2I.FTZ.U32.TRUNC.NTZ R25, R0 ;  /* 0x0000000000197305 */ /* 0x000e64000021f000 */
[----:B-1----:R-:W-:-:S05]  /*2900*/  IADD3 R0, PT, PT, RZ, -R25, RZ ;  /* 0x80000019ff007210 */ /* 0x002fca0007ffe0ff */
[----:B------:R-:W-:-:S04]  /*2910*/  IMAD R0, R0, UR10, RZ ;  /* 0x0000000a00007c24 */ /* 0x000fc8000f8e02ff */
[----:B------:R-:W-:-:S06]  /*2920*/  IMAD.HI.U32 R0, R25, R0, R24 ;  /* 0x0000000019007227 */ /* 0x000fcc00078e0018 */
[----:B------:R-:W-:-:S05]  /*2930*/  IMAD.HI.U32 R24, R0, R22, RZ ;  /* 0x0000001600187227 */ /* 0x000fca00078e00ff */
[----:B------:R-:W-:-:S05]  /*2940*/  IADD3 R0, PT, PT, -R24, RZ, RZ ;  /* 0x000000ff18007210 */ /* 0x000fca0007ffe1ff */
[----:B------:R-:W-:-:S05]  /*2950*/  IMAD R0, R0, UR10, R22 ;  /* 0x0000000a00007c24 */ /* 0x000fca000f8e0216 */
[----:B------:R-:W-:-:S13]  /*2960*/  ISETP.GE.U32.AND P2, PT, R0, UR10, PT ;  /* 0x0000000a00007c0c */ /* 0x000fda000bf46070 */
[----:B------:R-:W-:Y:S01]  /*2970*/  @P2 VIADD R0, R0, -UR10 ;  /* 0x8000000a00002c36 */ /* 0x000fe20008000000 */
[----:B------:R-:W-:-:S04]  /*2980*/  @P2 IADD3 R24, PT, PT, R24, 0x1, RZ ;  /* 0x0000000118182810 */ /* 0x000fc80007ffe0ff */
[----:B------:R-:W-:-:S13]  /*2990*/  ISETP.GE.U32.AND P1, PT, R0, UR10, PT ;  /* 0x0000000a00007c0c */ /* 0x000fda000bf26070 */
[----:B------:R-:W-:Y:S01]  /*29a0*/  @P1 VIADD R24, R24, 0x1 ;  /* 0x0000000118181836 */ /* 0x000fe20000000000 */
[----:B------:R-:W-:-:S04]  /*29b0*/  @!P0 LOP3.LUT R24, RZ, UR10, RZ, 0x33, !PT ;  /* 0x0000000aff188c12 */ /* 0x000fc8000f8e33ff */
[----:B------:R-:W-:-:S05]  /*29c0*/  IADD3 R0, PT, PT, -R24, RZ, RZ ;  /* 0x000000ff18007210 */ /* 0x000fca0007ffe1ff */
[----:B------:R-:W-:Y:S01]  /*29d0*/  IMAD R0, R0, UR10, R22 ;  /* 0x0000000a00007c24 */ /* 0x000fe2000f8e0216 */
[----:B------:R-:W-:Y:S05]  /*29e0*/  BRA `(.L_x_24) ;  /* 0x0000000000387947 */ /* 0x000fea0003800000 */
.L_x_23:
[----:B------:R-:W-:Y:S01]  /*29f0*/  IMAD.MOV.U32 R30, RZ, RZ, R22 ;  /* 0x000000ffff1e7224 */ /* 0x000fe200078e0016 */
[----:B------:R-:W-:Y:S01]  /*2a00*/  MOV R37, UR10 ;  /* 0x0000000a00257c02 */ /* 0x000fe20008000f00 */
[----:B------:R-:W-:Y:S01]  /*2a10*/  IMAD.MOV.U32 R0, RZ, RZ, R23 ;  /* 0x000000ffff007224 */ /* 0x000fe200078e0017 */
[----:B------:R-:W-:Y:S02]  /*2a20*/  MOV R36, UR11 ;  /* 0x0000000b00247c02 */ /* 0x000fe40008000f00 */
[----:B------:R-:W-:Y:S02]  /*2a30*/  MOV R35, 0x2a50 ;  /* 0x00002a5000237802 */ /* 0x000fe40000000f00 */
[----:B--23-5:R-:W-:Y:S05]  /*2a40*/  CALL.REL.NOINC `($__internal_0_$__cuda_sm20_div_u64) ;  /* 0x0000006000847944 */ /* 0x02cfea0003c00000 */
[----:B------:R-:W-:-:S04]  /*2a50*/  IADD3 R24, P0, PT, RZ, -R0, RZ ;  /* 0x80000000ff187210 */ /* 0x000fc80007f1e0ff */
[----:B------:R-:W-:Y:S01]  /*2a60*/  IADD3.X R30, PT, PT, RZ, ~R30, RZ, P0, !PT ;  /* 0x8000001eff1e7210 */ /* 0x000fe200007fe4ff */
[----:B------:R-:W-:-:S04]  /*2a70*/  IMAD.WIDE.U32 R22, R24, UR10, R22 ;  /* 0x0000000a18167c25 */ /* 0x000fc8000f8e0016 */
[----:B------:R-:W-:-:S04]  /*2a80*/  IMAD R30, R30, UR10, RZ ;  /* 0x0000000a1e1e7c24 */ /* 0x000fc8000f8e02ff */
[----:B------:R-:W-:Y:S01]  /*2a90*/  IMAD R30, R24, UR11, R30 ;  /* 0x0000000b181e7c24 */ /* 0x000fe2000f8e021e */
[----:B------:R-:W-:Y:S02]  /*2aa0*/  MOV R24, R0 ;  /* 0x0000000000187202 */ /* 0x000fe40000000f00 */
[----:B------:R-:W-:Y:S02]  /*2ab0*/  MOV R0, R22 ;  /* 0x0000001600007202 */ /* 0x000fe40000000f00 */
[----:B------:R-:W-:Y:S02]  /*2ac0*/  IADD3 R23, PT, PT, R23, R30, RZ ;  /* 0x0000001e17177210 */ /* 0x000fe40007ffe0ff */
.L_x_24:
[----:B--2---:R-:W-:Y:S05]  /*2ad0*/  BSYNC.RECONVERGENT B0 ;  /* 0x0000000000007941 */ /* 0x004fea0003800200 */
.L_x_22:
[----:B------:R-:W1:Y:S01]  /*2ae0*/  LDCU.64 UR4, c[0x0][0x380] ;  /* 0x00007000ff0477ac */ /* 0x000e620008000a00 */
[----:B------:R-:W-:Y:S02]  /*2af0*/  PLOP3.LUT P2, PT, PT, PT, PT, 0x8, 0x80 ;  /* 0x000000000080781c */ /* 0x000fe40003f4e170 */
[----:B------:R-:W-:Y:S02]  /*2b00*/  CS2R R28, SRZ ;  /* 0x00000000001c7805 */ /* 0x000fe4000001ff00 */
[----:B-1----:R-:W-:-:S04]  /*2b10*/  ISETP.GE.AND P0, PT, R43, UR5, PT ;  /* 0x000000052b007c0c */ /* 0x002fc8000bf06270 */
[----:B------:R-:W-:-:S13]  /*2b20*/  ISETP.GE.OR P3, PT, R44, UR4, P0 ;  /* 0x000000042c007c0c */ /* 0x000fda0008766670 */
[--C-:B------:R-:W-:Y:S02]  /*2b30*/  @!P3 SHF.R.U64 R0, R0, 0x3, R23.reuse ;  /* 0x000000030000b819 */ /* 0x100fe40000001217 */
[----:B------:R-:W-:Y:S02]  /*2b40*/  @!P3 SHF.R.U32.HI R23, RZ, 0x3, R23 ;  /* 0x00000003ff17b819 */ /* 0x000fe40000011617 */
[----:B------:R-:W-:Y:S02]  /*2b50*/  @!P3 SHF.R.S32.HI R22, RZ, 0x1f, R24 ;  /* 0x0000001fff16b819 */ /* 0x000fe40000011418 */
[----:B------:R-:W-:-:S04]  /*2b60*/  @!P3 ISETP.GE.U32.AND P1, PT, R24, R0, PT ;  /* 0x000000001800b20c */ /* 0x000fc80003f26070 */
[----:B------:R-:W-:-:S13]  /*2b70*/  @!P3 ISETP.GE.U32.AND.EX P2, PT, R22, R23, PT, P1 ;  /* 0x000000171600b20c */ /* 0x000fda0003f46110 */
[----:B------:R-:W-:Y:S02]  /*2b80*/  @P2 IMAD.MOV.U32 R22, RZ, RZ, R46 ;  /* 0x000000ffff162224 */ /* 0x000fe400078e002e */
[----:B------:R-:W-:-:S05]  /*2b90*/  @P2 IMAD.MOV.U32 R23, RZ, RZ, R45 ;  /* 0x000000ffff172224 */ /* 0x000fca00078e002d */
[----:B------:R1:W4:Y:S01]  /*2ba0*/  @P2 LDG.E.LTC128B.64 R28, desc[UR16][R22.64] ;  /* 0x00000010161c2981 */ /* 0x000322000c1e1b20 */
[----:B------:R-:W-:Y:S01]  /*2bb0*/  BSSY.RECONVERGENT B0, `(.L_x_25) ;  /* 0x000002b000007945 */ /* 0x000fe20003800200 */
[----:B-1----:R-:W-:-:S04]  /*2bc0*/  IADD3 R22, P1, PT, R46, UR6, RZ ;  /* 0x000000062e167c10 */ /* 0x002fc8000ff3e0ff */
[----:B------:R-:W-:Y:S02]  /*2bd0*/  IADD3.X R23, PT, PT, R45, UR7, RZ, P1, !PT ;  /* 0x000000072d177c10 */ /* 0x000fe40008ffe4ff */
[----:B------:R-:W-:-:S05]  /*2be0*/  IADD3 R24, P1, PT, -R2, R22, RZ ;  /* 0x0000001602187210 */ /* 0x000fca0007f3e1ff */
[----:B------:R-:W-:-:S05]  /*2bf0*/  IMAD.X R25, R23, 0x1, ~R3, P1 ;  /* 0x0000000117197824 */ /* 0x000fca00008e0e03 */
[----:B------:R-:W-:-:S04]  /*2c00*/  LOP3.LUT R0, R25, UR11, RZ, 0xfc, !PT ;  /* 0x0000000b19007c12 */ /* 0x000fc8000f8efcff */
        /* <DEDUP_REMOVED lines=24> */
.L_x_26:
[----:B------:R-:W-:Y:S01]  /*2d90*/  IMAD.MOV.U32 R30, RZ, RZ, R24 ;  /* 0x000000ffff1e7224 */ /* 0x000fe200078e0018 */
[----:B------:R-:W-:Y:S01]  /*2da0*/  MOV R37, UR10 ;  /* 0x0000000a00257c02 */ /* 0x000fe20008000f00 */
[----:B------:R-:W-:Y:S01]  /*2db0*/  IMAD.MOV.U32 R0, RZ, RZ, R25 ;  /* 0x000000ffff007224 */ /* 0x000fe200078e0019 */
[----:B------:R-:W-:Y:S02]  /*2dc0*/  MOV R36, UR11 ;  /* 0x0000000b00247c02 */ /* 0x000fe40008000f00 */
[----:B------:R-:W-:Y:S02]  /*2dd0*/  MOV R35, 0x2df0 ;  /* 0x00002df000237802 */ /* 0x000fe40000000f00 */
[----:B---345:R-:W-:Y:S05]  /*2de0*/  CALL.REL.NOINC `($__internal_0_$__cuda_sm20_div_u64) ;  /* 0x0000005c009c7944 */ /* 0x038fea0003c00000 */
[----:B------:R-:W-:-:S04]  /*2df0*/  IADD3 R26, P1, PT, RZ, -R0, RZ ;  /* 0x80000000ff1a7210 */ /* 0x000fc80007f3e0ff */
[----:B------:R-:W-:Y:S01]  /*2e00*/  IADD3.X R27, PT, PT, RZ, ~R30, RZ, P1, !PT ;  /* 0x8000001eff1b7210 */ /* 0x000fe20000ffe4ff */
[----:B------:R-:W-:-:S04]  /*2e10*/  IMAD.WIDE.U32 R24, R26, UR10, R24 ;  /* 0x0000000a1a187c25 */ /* 0x000fc8000f8e0018 */
[----:B------:R-:W-:-:S04]  /*2e20*/  IMAD R27, R27, UR10, RZ ;  /* 0x0000000a1b1b7c24 */ /* 0x000fc8000f8e02ff */
[----:B------:R-:W-:Y:S01]  /*2e30*/  IMAD R27, R26, UR11, R27 ;  /* 0x0000000b1a1b7c24 */ /* 0x000fe2000f8e021b */
[----:B------:R-:W-:-:S04]  /*2e40*/  MOV R26, R0 ;  /* 0x00000000001a7202 */ /* 0x000fc80000000f00 */
[----:B------:R-:W-:Y:S02]  /*2e50*/  IADD3 R25, PT, PT, R27, R25, RZ ;  /* 0x000000191b197210 */ /* 0x000fe40007ffe0ff */
.L_x_27:
[----:B------:R-:W-:Y:S05]  /*2e60*/  BSYNC.RECONVERGENT B0 ;  /* 0x0000000000007941 */ /* 0x000fea0003800200 */
.L_x_25:
[----:B------:R-:W1:Y:S01]  /*2e70*/  LDCU UR4, c[0x0][0x380] ;  /* 0x00007000ff0477ac */ /* 0x000e620008000800 */
[----:B------:R-:W-:Y:S01]  /*2e80*/  VIADD R0, R44, 0x1 ;  /* 0x000000012c007836 */ /* 0x000fe20000000000 */
[----:B------:R-:W-:-:S04]  /*2e90*/  PLOP3.LUT P2, PT, PT, PT, PT, 0x8, 0x80 ;  /* 0x000000000080781c */ /* 0x000fc80003f4e170 */
[----:B-1----:R-:W-:-:S13]  /*2ea0*/  ISETP.GE.OR P3, PT, R0, UR4, P0 ;  /* 0x0000000400007c0c */ /* 0x002fda0008766670 */
[--C-:B------:R-:W-:Y:S02]  /*2eb0*/  @!P3 SHF.R.U64 R24, R24, 0x3, R25.reuse ;  /* 0x000000031818b819 */ /* 0x100fe40000001219 */
[----:B------:R-:W-:Y:S02]  /*2ec0*/  @!P3 SHF.R.U32.HI R25, RZ, 0x3, R25 ;  /* 0x00000003ff19b819 */ /* 0x000fe40000011619 */
[----:B------:R-:W-:Y:S02]  /*2ed0*/  @!P3 SHF.R.S32.HI R0, RZ, 0x1f, R26 ;  /* 0x0000001fff00b819 */ /* 0x000fe4000001141a */
[----:B------:R-:W-:Y:S02]  /*2ee0*/  @!P3 ISETP.GE.U32.AND P1, PT, R26, R24, PT ;  /* 0x000000181a00b20c */ /* 0x000fe40003f26070 */
[----:B------:R-:W-:Y:S02]  /*2ef0*/  CS2R R26, SRZ ;  /* 0x00000000001a7805 */ /* 0x000fe4000001ff00 */
[----:B------:R-:W-:-:S13]  /*2f00*/  @!P3 ISETP.GE.U32.AND.EX P2, PT, R0, R25, PT, P1 ;  /* 0x000000190000b20c */ /* 0x000fda0003f46110 */
        /* <DEDUP_REMOVED lines=31> */
.L_x_29:
        /* <DEDUP_REMOVED lines=9> */
[----:B------:R-:W-:Y:S01]  /*3190*/  IMAD R30, R30, UR10, RZ ;  /* 0x0000000a1e1e7c24 */ /* 0x000fe2000f8e02ff */
[----:B------:R-:W-:-:S03]  /*31a0*/  MOV R24, R32 ;  /* 0x0000002000187202 */ /* 0x000fc60000000f00 */
[----:B------:R-:W-:Y:S01]  /*31b0*/  IMAD R25, R31, UR11, R30 ;  /* 0x0000000b1f197c24 */ /* 0x000fe2000f8e021e */
[----:B------:R-:W-:-:S04]  /*31c0*/  MOV R30, R0 ;  /* 0x00000000001e7202 */ /* 0x000fc80000000f00 */
[----:B------:R-:W-:Y:S02]  /*31d0*/  IADD3 R25, PT, PT, R25, R33, RZ ;  /* 0x0000002119197210 */ /* 0x000fe40007ffe0ff */
.L_x_30:
[----:B------:R-:W-:Y:S05]  /*31e0*/  BSYNC.RECONVERGENT B0 ;  /* 0x0000000000007941 */ /* 0x000fea0003800200 */
.L_x_28:
[----:B------:R-:W1:Y:S01]  /*31f0*/  LDCU UR4, c[0x0][0x380] ;  /* 0x00007000ff0477ac */ /* 0x000e620008000800 */
[----:B------:R-:W-:Y:S01]  /*3200*/  VIADD R0, R44, 0x2 ;  /* 0x000000022c007836 */ /* 0x000fe20000000000 */
[----:B------:R-:W-:-:S04]  /*3210*/  PLOP3.LUT P2, PT, PT, PT, PT, 0x8, 0x80 ;  /* 0x000000000080781c */ /* 0x000fc80003f4e170 */
[----:B-1----:R-:W-:-:S13]  /*3220*/  ISETP.GE.OR P3, PT, R0, UR4, P0 ;  /* 0x0000000400007c0c */ /* 0x002fda0008766670 */
[--C-:B------:R-:W-:Y:S02]  /*3230*/  @!P3 SHF.R.U64 R24, R24, 0x3, R25.reuse ;  /* 0x000000031818b819 */ /* 0x100fe40000001219 */
[----:B------:R-:W-:Y:S02]  /*3240*/  @!P3 SHF.R.U32.HI R25, RZ, 0x3, R25 ;  /* 0x00000003ff19b819 */ /* 0x000fe40000011619 */
[----:B------:R-:W-:Y:S02]  /*3250*/  @!P3 SHF.R.S32.HI R0, RZ, 0x1f, R30 ;  /* 0x0000001fff00b819 */ /* 0x000fe4000001141e */
[----:B------:R-:W-:-:S04]  /*3260*/  @!P3 ISETP.GE.U32.AND P1, PT, R30, R24, PT ;  /* 0x000000181e00b20c */ /* 0x000fc80003f26070 */
[----:B------:R-:W-:Y:S02]  /*3270*/  @!P3 ISETP.GE.U32.AND.EX P2, PT, R0, R25, PT, P1 ;  /* 0x000000190000b20c */ /* 0x000fe40003f46110 */
[----:B------:R-:W-:Y:S02]  /*3280*/  CS2R R24, SRZ ;  /* 0x0000000000187805 */ /* 0x000fe4000001ff00 */
[----:B------:R-:W-:-:S04]  /*3290*/  IADD3 R56, P1, PT, R22, UR6, RZ ;  /* 0x0000000616387c10 */ /* 0x000fc8000ff3e0ff */
[----:B------:R-:W-:-:S05]  /*32a0*/  IADD3.X R57, PT, PT, R23, UR7, RZ, P1, !PT ;  /* 0x0000000717397c10 */ /* 0x000fca0008ffe4ff */
[----:B------:R1:W4:Y:S01]  /*32b0*/  @P2 LDG.E.LTC128B.64 R24, desc[UR16][R22.64] ;  /* 0x0000001016182981 */ /* 0x000322000c1e1b20 */
[----:B------:R-:W-:Y:S01]  /*32c0*/  BSSY.RECONVERGENT B0, `(.L_x_31) ;  /* 0x000002a000007945 */ /* 0x000fe20003800200 */
[----:B-1----:R-:W-:-:S05]  /*32d0*/  IADD3 R22, P1, PT, -R2, R56, RZ ;  /* 0x0000003802167210 */ /* 0x002fca0007f3e1ff */
        /* <DEDUP_REMOVED lines=26> */
.L_x_32:
        /* <DEDUP_REMOVED lines=14> */
.L_x_33:
[----:B------:R-:W-:Y:S05]  /*3560*/  BSYNC.RECONVERGENT B0 ;  /* 0x0000000000007941 */ /* 0x000fea0003800200 */
.L_x_31:
        /* <DEDUP_REMOVED lines=9> */
[----:B------:R-:W-:-:S11]  /*3600*/  CS2R R22, SRZ ;  /* 0x0000000000167805 */ /* 0x000fd6000001ff00 */
[----:B------:R-:W-:Y:S05]  /*3610*/  @!P1 BRA `(.L_x_21) ;  /* 0x0000000000049947 */ /* 0x000fea0003800000 */
[----:B------:R1:W4:Y:S02]  /*3620*/  LDG.E.LTC128B.64 R22, desc[UR16][R56.64] ;  /* 0x0000001038167981 */ /* 0x000324000c1e1b20 */
.L_x_21:
[----:B------:R-:W-:Y:S05]  /*3630*/  BSYNC.RECONVERGENT B1 ;  /* 0x0000000000017941 */ /* 0x000fea0003800200 */
.L_x_19:
[----:B------:R-:W-:Y:S01]  /*3640*/  BAR.SYNC.DEFER_BLOCKING 0x0 ;  /* 0x0000000000007b1d */ /* 0x000fe20000010000 */
[----:B---3--:R-:W-:Y:S02]  /*3650*/  IADD3 R20, P1, PT, R20, R46, RZ ;  /* 0x0000002e14147210 */ /* 0x008fe40007f3e0ff */
[----:B-1----:R-:W-:Y:S02]  /*3660*/  IADD3 R56, P0, PT, R54, UR8, RZ ;  /* 0x0000000836387c10 */ /* 0x002fe4000ff1e0ff */
[----:B------:R-:W-:Y:S01]  /*3670*/  IADD3.X R21, PT, PT, R21, R45, RZ, P1, !PT ;  /* 0x0000002d15157210 */ /* 0x000fe20000ffe4ff */
[----:B------:R-:W-:Y:S01]  /*3680*/  BSSY.RECONVERGENT B1, `(.L_x_34) ;  /* 0x000011b000017945 */ /* 0x000fe20003800200 */
[----:B------:R-:W-:Y:S01]  /*3690*/  IADD3.X R57, PT, PT, R53, UR9, RZ, P0, !PT ;  /* 0x0000000935397c10 */ /* 0x000fe200087fe4ff */
[----:B------:R-:W-:-:S04]  /*36a0*/  DEPBAR.LE SB5, 0x2 ;  /* 0x0000d0800000791a */ /* 0x000fc80000000000 */
[----:B------:R-:W-:Y:S04]  /*36b0*/  STS.128 [R42], R4 ;  /* 0x000000042a007388 */ /* 0x000fe80000000c00 */
[----:B------:R-:W-:Y:S01]  /*36c0*/  STS.128 [R42+0x40], R8 ;  /* 0x000040082a007388 */ /* 0x000fe20000000c00 */
[----:B------:R-:W-:Y:S06]  /*36d0*/  BAR.SYNC.DEFER_BLOCKING 0x0 ;  /* 0x0000000000007b1d */ /* 0x000fec0000010000 */
[----:B------:R-:W1:Y:S04]  /*36e0*/  LDS.64 R4, [R41+UR15] ;  /* 0x0000000f29047984 */ /* 0x000e680008000a00 */
[----:B------:R-:W3:Y:S04]  /*36f0*/  LDS.64 R10, [R41+UR15+0x120] ;  /* 0x0001200f290a7984 */ /* 0x000ee80008000a00 */
[----:B------:R-:W2:Y:S04]  /*3700*/  LDS.64 R8, [R41+UR15+0x240] ;  /* 0x0002400f29087984 */ /* 0x000ea80008000a00 */
[----:B------:R-:W2:Y:S01]  /*3710*/  LDS.64 R6, [R41+UR15+0x360] ;  /* 0x0003600f29067984 */ /* 0x000ea20008000a00 */
[----:B-1----:R-:W-:-:S02]  /*3720*/  DMUL R4, R4, R50 ;  /* 0x0000003204047228 */ /* 0x002fc40000000000 */
[----:B---3--:R-:W-:-:S06]  /*3730*/  DMUL R10, R10, R50 ;  /* 0x000000320a0a7228 */ /* 0x008fcc0000000000 */
[----:B----4-:R-:W-:Y:S01]  /*3740*/  DFMA R46, R28, R48, R4 ;  /* 0x000000301c2e722b */ /* 0x010fe20000000004 */
[----:B------:R-:W-:Y:S01]  /*3750*/  IMAD.MOV.U32 R4, RZ, RZ, R26 ;  /* 0x000000ffff047224 */ /* 0x000fe200078e001a */
[-C--:B--2---:R-:W-:Y:S01]  /*3760*/  DMUL R8, R8, R50.reuse ;  /* 0x0000003208087228 */ /* 0x084fe20000000000 */
[----:B------:R-:W-:Y:S01]  /*3770*/  IMAD.MOV.U32 R5, RZ, RZ, R27 ;  /* 0x000000ffff057224 */ /* 0x000fe200078e001b */
[----:B------:R-:W-:-:S05]  /*3780*/  DMUL R6, R6, R50 ;  /* 0x0000003206067228 */ /* 0x000fca0000000000 */
[----:B------:R-:W-:Y:S01]  /*3790*/  DFMA R10, R4, R48, R10 ;  /* 0x00000030040a722b */ /* 0x000fe2000000000a */
[----:B------:R-:W-:Y:S01]  /*37a0*/  MOV R4, R24 ;  /* 0x0000001800047202 */ /* 0x000fe20000000f00 */
[----:B------:R-:W-:-:S06]  /*37b0*/  IMAD.MOV.U32 R5, RZ, RZ, R25 ;  /* 0x000000ffff057224 */ /* 0x000fcc00078e0019 */
[----:B------:R-:W-:Y:S01]  /*37c0*/  DFMA R8, R4, R48, R8 ;  /* 0x000000300408722b */ /* 0x000fe20000000008 */
[----:B------:R-:W-:Y:S01]  /*37d0*/  MOV R4, R22 ;  /* 0x0000001600047202 */ /* 0x000fe20000000f00 */
[----:B------:R-:W-:-:S06]  /*37e0*/  IMAD.MOV.U32 R5, RZ, RZ, R23 ;  /* 0x000000ffff057224 */ /* 0x000fcc00078e0017 */
[----:B------:R-:W-:Y:S01]  /*37f0*/  DFMA R6, R4, R48, R6 ;  /* 0x000000300406722b */ /* 0x000fe20000000006 */
[----:B------:R-:W-:Y:S01]  /*3800*/  VIADD R4, R44, 0x8 ;  /* 0x000000082c047836 */ /* 0x000fe20000000000 */
[----:B------:R-:W-:Y:S09]  /*3810*/  BRA.U !UP0, `(.L_x_35) ;  /* 0x0000000108547547 */ /* 0x000ff2000b800000 */
[----:B------:R-:W1:Y:S01]  /*3820*/  LDCU UR19, c[0x0][0x384] ;  /* 0x00007080ff1377ac */ /* 0x000e620008000800 */
[C---:B------:R-:W-:Y:S02]  /*3830*/  VIADD R30, R44.reuse, 0x1 ;  /* 0x000000012c1e7836 */ /* 0x040fe40000000000 */
[----:B------:R-:W-:Y:S01]  /*3840*/  VIADD R5, R44, 0x2 ;  /* 0x000000022c057836 */ /* 0x000fe20000000000 */
[----:B------:R-:W2:Y:S01]  /*3850*/  LDCU.64 UR4, c[0x0][0x428] ;  /* 0x00008500ff0477ac */ /* 0x000ea20008000a00 */
[----:B-1----:R-:W-:-:S04]  /*3860*/  ISETP.GE.AND P3, PT, R43, UR19, PT ;  /* 0x000000132b007c0c */ /* 0x002fc8000bf66270 */
[----:B------:R-:W-:Y:S02]  /*3870*/  ISETP.LT.AND P2, PT, R44, UR18, !P3 ;  /* 0x000000122c007c0c */ /* 0x000fe4000df41270 */
[----:B------:R-:W-:Y:S02]  /*3880*/  ISETP.LT.AND P1, PT, R30, UR18, !P3 ;  /* 0x000000121e007c0c */ /* 0x000fe4000df21270 */
[----:B--2---:R-:W-:Y:S02]  /*3890*/  IADD3 R30, P4, PT, R56, UR4, RZ ;  /* 0x00000004381e7c10 */ /* 0x004fe4000ff9e0ff */
[----:B------:R-:W-:Y:S02]  /*38a0*/  ISETP.LT.AND P0, PT, R5, UR18, !P3 ;  /* 0x0000001205007c0c */ /* 0x000fe4000df01270 */
[----:B------:R-:W-:Y:S02]  /*38b0*/  IADD3.X R31, PT, PT, R57, UR5, RZ, P4, !PT ;  /* 0x00000005391f7c10 */ /* 0x000fe4000a7fe4ff */
[----:B------:R-:W-:-:S02]  /*38c0*/  IADD3 R32, P4, PT, R30, UR4, RZ ;  /* 0x000000041e207c10 */ /* 0x000fc4000ff9e0ff */
[----:B------:R-:W-:Y:S01]  /*38d0*/  ISETP.LT.AND P3, PT, R0, UR18, !P3 ;  /* 0x0000001200007c0c */ /* 0x000fe2000df61270 */
[----:B------:R-:W-:Y:S01]  /*38e0*/  @P2 STG.E.64 desc[UR16][R56.64], R46 ;  /* 0x0000002e38002986 */ /* 0x000fe2000c101b10 */
[----:B------:R-:W-:-:S03]  /*38f0*/  IADD3.X R33, PT, PT, R31, UR5, RZ, P4, !PT ;  /* 0x000000051f217c10 */ /* 0x000fc6000a7fe4ff */
[----:B------:R-:W-:Y:S04]  /*3900*/  @P1 STG.E.64 desc[UR16][R30.64], R10 ;  /* 0x0000000a1e001986 */ /* 0x000fe8000c101b10 */
[----:B------:R1:W-:Y:S02]  /*3910*/  @P0 STG.E.64 desc[UR16][R32.64], R8 ;  /* 0x0000000820000986 */ /* 0x0003e4000c101b10 */
[----:B-1----:R-:W-:-:S04]  /*3920*/  IADD3 R8, P0, PT, R32, UR4, RZ ;  /* 0x0000000420087c10 */ /* 0x002fc8000ff1e0ff */
[----:B------:R-:W-:Y:S01]  /*3930*/  IADD3.X R9, PT, PT, R33, UR5, RZ, P0, !PT ;  /* 0x0000000521097c10 */ /* 0x000fe200087fe4ff */
[----:B------:R-:W-:Y:S08]  /*3940*/  @!P3 BRA `(.L_x_36) ;  /* 0x0000000c00b8b947 */ /* 0x000ff00003800000 */
[----:B------:R2:W-:Y:S01]  /*3950*/  STG.E.64 desc[UR16][R8.64], R6 ;  /* 0x0000000608007986 */ /* 0x0005e2000c101b10 */
[----:B------:R-:W-:Y:S05]  /*3960*/  BRA `(.L_x_36) ;  /* 0x0000000c00b07947 */ /* 0x000fea0003800000 */
.L_x_35:
[----:B------:R-:W1:Y:S01]  /*3970*/  LDCU UR4, c[0x0][0x424] ;  /* 0x00008480ff0477ac */ /* 0x000e620008000800 */
[----:B------:R-:W-:Y:S01]  /*3980*/  BSSY.RECONVERGENT B0, `(.L_x_37) ;  /* 0x0000030000007945 */ /* 0x000fe20003800200 */
[----:B-1----:R-:W-:-:S05]  /*3990*/  IMAD.U32 R30, RZ, RZ, UR4 ;  /* 0x00000004ff1e7e24 */ /* 0x002fca000f8e00ff */
[----:B------:R-:W-:-:S04]  /*39a0*/  LOP3.LUT R0, R53, R30, RZ, 0xfc, !PT ;  /* 0x0000001e35007212 */ /* 0x000fc800078efcff */
[----:B------:R-:W-:-:S13]  /*39b0*/  ISETP.NE.U32.AND P0, PT, R0, RZ, PT ;  /* 0x000000ff0000720c */ /* 0x000fda0003f05070 */
[----:B------:R-:W-:Y:S05]  /*39c0*/  @P0 BRA `(.L_x_38) ;  /* 0x0000000000600947 */ /* 0x000fea0003800000 */
[----:B------:R-:W1:Y:S01]  /*39d0*/  LDCU UR4, c[0x0][0x420] ;  /* 0x00008400ff0477ac */ /* 0x000e620008000800 */
[----:B------:R-:W-:Y:S01]  /*39e0*/  IMAD.MOV.U32 R32, RZ, RZ, RZ ;  /* 0x000000ffff207224 */ /* 0x000fe200078e00ff */
[----:B------:R-:W-:Y:S02]  /*39f0*/  MOV R31, RZ ;  /* 0x000000ff001f7202 */ /* 0x000fe40000000f00 */
[----:B-1----:R-:W-:-:S04]  /*3a00*/  MOV R5, UR4 ;  /* 0x0000000400057c02 */ /* 0x002fc80008000f00 */
[----:B------:R-:W1:Y:S01]  /*3a10*/  I2F.U32.RP R0, R5 ;  /* 0x0000000500007306 */ /* 0x000e620000209000 */
[----:B------:R-:W-:-:S07]  /*3a20*/  ISETP.NE.U32.AND P0, PT, R5, RZ, PT ;  /* 0x000000ff0500720c */ /* 0x000fce0003f05070 */
[----:B-1----:R-:W1:Y:S02]  /*3a30*/  MUFU.RCP R0, R0 ;  /* 0x0000000000007308 */ /* 0x002e640000001000 */
[----:B-1----:R-:W-:-:S06]  /*3a40*/  VIADD R0, R0, 0xffffffe ;  /* 0x0ffffffe00007836 */ /* 0x002fcc0000000000 */
[----:B------:R-:W1:Y:S02]  /*3a50*/  F2I.FTZ.U32.TRUNC.NTZ R33, R0 ;  /* 0x0000000000217305 */ /* 0x000e64000021f000 */
[----:B-1----:R-:W-:-:S05]  /*3a60*/  IMAD R0, R33, R5, RZ ;  /* 0x0000000521007224 */ /* 0x002fca00078e02ff */
[----:B------:R-:W-:-:S05]  /*3a70*/  IADD3 R0, PT, PT, -R0, RZ, RZ ;  /* 0x000000ff00007210 */ /* 0x000fca0007ffe1ff */
[----:B------:R-:W-:-:S06]  /*3a80*/  IMAD.HI.U32 R0, R33, R0, R32 ;  /* 0x0000000021007227 */ /* 0x000fcc00078e0020 */
[----:B------:R-:W-:-:S05]  /*3a90*/  IMAD.HI.U32 R32, R0, R54, RZ ;  /* 0x0000003600207227 */ /* 0x000fca00078e00ff */
[----:B------:R-:W-:-:S05]  /*3aa0*/  IADD3 R0, PT, PT, -R32, RZ, RZ ;  /* 0x000000ff20007210 */ /* 0x000fca0007ffe1ff */
[----:B------:R-:W-:-:S05]  /*3ab0*/  IMAD R0, R5, R0, R54 ;  /* 0x0000000005007224 */ /* 0x000fca00078e0236 */
[----:B------:R-:W-:-:S13]  /*3ac0*/  ISETP.GE.U32.AND P2, PT, R0, R5, PT ;  /* 0x000000050000720c */ /* 0x000fda0003f46070 */
[----:B------:R-:W-:Y:S01]  /*3ad0*/  @P2 IMAD.IADD R0, R0, 0x1, -R5 ;  /* 0x0000000100002824 */ /* 0x000fe200078e0a05 */
[----:B------:R-:W-:-:S04]  /*3ae0*/  @P2 IADD3 R32, PT, PT, R32, 0x1, RZ ;  /* 0x0000000120202810 */ /* 0x000fc80007ffe0ff */
[----:B------:R-:W-:-:S13]  /*3af0*/  ISETP.GE.U32.AND P1, PT, R0, R5, PT ;  /* 0x000000050000720c */ /* 0x000fda0003f26070 */
[----:B------:R-:W-:Y:S01]  /*3b00*/  @P1 VIADD R32, R32, 0x1 ;  /* 0x0000000120201836 */ /* 0x000fe20000000000 */
[----:B------:R-:W-:-:S04]  /*3b10*/  @!P0 LOP3.LUT R32, RZ, R5, RZ, 0x33, !PT ;  /* 0x00000005ff208212 */ /* 0x000fc800078e33ff */
[----:B------:R-:W-:-:S05]  /*3b20*/  IADD3 R0, PT, PT, -R32, RZ, RZ ;  /* 0x000000ff20007210 */ /* 0x000fca0007ffe1ff */
[----:B------:R-:W-:Y:S01]  /*3b30*/  IMAD R0, R5, R0, R54 ;  /* 0x0000000005007224 */ /* 0x000fe200078e0236 */
[----:B------:R-:W-:Y:S05]  /*3b40*/  BRA `(.L_x_39) ;  /* 0x00000000004c7947 */ /* 0x000fea0003800000 */
.L_x_38:
[----:B------:R-:W1:Y:S01]  /*3b50*/  LDCU.64 UR4, c[0x0][0x420] ;  /* 0x00008400ff0477ac */ /* 0x000e620008000a00 */
[----:B------:R-:W-:Y:S01]  /*3b60*/  IMAD.MOV.U32 R30, RZ, RZ, R54 ;  /* 0x000000ffff1e7224 */ /* 0x000fe200078e0036 */
[----:B------:R-:W-:Y:S02]  /*3b70*/  MOV R0, R53 ;  /* 0x0000003500007202 */ /* 0x000fe40000000f00 */
[----:B------:R-:W-:Y:S01]  /*3b80*/  MOV R35, 0x3bc0 ;  /* 0x00003bc000237802 */ /* 0x000fe20000000f00 */
[----:B-1----:R-:W-:Y:S01]  /*3b90*/  IMAD.U32 R37, RZ, RZ, UR4 ;  /* 0x00000004ff257e24 */ /* 0x002fe2000f8e00ff */
[----:B------:R-:W-:Y:S02]  /*3ba0*/  MOV R36, UR5 ;  /* 0x0000000500247c02 */ /* 0x000fe40008000f00 */
[----:B-----5:R-:W-:Y:S05]  /*3bb0*/  CALL.REL.NOINC `($__internal_0_$__cuda_sm20_div_u64) ;  /* 0x0000005000287944 */ /* 0x020fea0003c00000 */
[----:B------:R-:W1:Y:S01]  /*3bc0*/  LDCU.64 UR4, c[0x0][0x420] ;  /* 0x00008400ff0477ac */ /* 0x000e620008000a00 */
[----:B------:R-:W-:Y:S02]  /*3bd0*/  IADD3 R31, P0, PT, RZ, -R0, RZ ;  /* 0x80000000ff1f7210 */ /* 0x000fe40007f1e0ff */
[----:B------:R-:W-:Y:S02]  /*3be0*/  MOV R52, R54 ;  /* 0x0000003600347202 */ /* 0x000fe40000000f00 */
[----:B------:R-:W-:Y:S02]  /*3bf0*/  IADD3.X R32, PT, PT, RZ, ~R30, RZ, P0, !PT ;  /* 0x8000001eff207210 */ /* 0x000fe400007fe4ff */
[----:B-1----:R-:W-:Y:S01]  /*3c00*/  MOV R5, UR4 ;  /* 0x0000000400057c02 */ /* 0x002fe20008000f00 */
[----:B------:R-:W-:-:S04]  /*3c10*/  IMAD.U32 R30, RZ, RZ, UR5 ;  /* 0x00000005ff1e7e24 */ /* 0x000fc8000f8e00ff */
[-C--:B------:R-:W-:Y:S02]  /*3c20*/  IMAD R32, R32, R5.reuse, RZ ;  /* 0x0000000520207224 */ /* 0x080fe400078e02ff */
[----:B------:R-:W-:-:S04]  /*3c30*/  IMAD.WIDE.U32 R52, R31, R5, R52 ;  /* 0x000000051f347225 */ /* 0x000fc800078e0034 */
[----:B------:R-:W-:Y:S02]  /*3c40*/  IMAD R31, R31, R30, R32 ;  /* 0x0000001e1f1f7224 */ /* 0x000fe400078e0220 */
[----:B------:R-:W-:Y:S01]  /*3c50*/  IMAD.MOV.U32 R32, RZ, RZ, R0 ;  /* 0x000000ffff207224 */ /* 0x000fe200078e0000 */
[----:B------:R-:W-:Y:S02]  /*3c60*/  MOV R0, R52 ;  /* 0x0000003400007202 */ /* 0x000fe40000000f00 */
[----:B------:R-:W-:Y:S02]  /*3c70*/  IADD3 R31, PT, PT, R53, R31, RZ ;  /* 0x0000001f351f7210 */ /* 0x000fe40007ffe0ff */
.L_x_39:
[----:B------:R-:W-:Y:S05]  /*3c80*/  BSYNC.RECONVERGENT B0 ;  /* 0x0000000000007941 */ /* 0x000fea0003800200 */
.L_x_37:
[----:B------:R-:W1:Y:S01]  /*3c90*/  LDCU.64 UR4, c[0x0][0x380] ;  /* 0x00007000ff0477ac */ /* 0x000e620008000a00 */
[----:B------:R-:W-:Y:S01]  /*3ca0*/  PLOP3.LUT P3, PT, PT, PT, PT, 0x8, 0x80 ;  /* 0x000000000080781c */ /* 0x000fe20003f6e170 */
[----:B------:R-:W-:Y:S01]  /*3cb0*/  BSSY.RECONVERGENT B0, `(.L_x_40) ;  /* 0x000003a000007945 */ /* 0x000fe20003800200 */
[----:B-1----:R-:W-:-:S04]  /*3cc0*/  ISETP.GE.AND P0, PT, R43, UR5, PT ;  /* 0x000000052b007c0c */ /* 0x002fc8000bf06270 */
[----:B------:R-:W-:Y:S01]  /*3cd0*/  ISETP.GE.OR P1, PT, R44, UR4, P0 ;  /* 0x000000042c007c0c */ /* 0x000fe20008726670 */
[----:B------:R-:W1:-:S12]  /*3ce0*/  LDCU.64 UR4, c[0x0][0x428] ;  /* 0x00008500ff0477ac */ /* 0x000e580008000a00 */
[--C-:B------:R-:W-:Y:S02]  /*3cf0*/  @!P1 SHF.R.U64 R0, R0, 0x3, R31.reuse ;  /* 0x0000000300009819 */ /* 0x100fe4000000121f */
[----:B------:R-:W-:Y:S02]  /*3d00*/  @!P1 SHF.R.U32.HI R31, RZ, 0x3, R31 ;  /* 0x00000003ff1f9819 */ /* 0x000fe4000001161f */
[----:B------:R-:W-:Y:S02]  /*3d10*/  @!P1 ISETP.GE.U32.AND P2, PT, R32, R0, PT ;  /* 0x000000002000920c */ /* 0x000fe40003f46070 */
[----:B------:R-:W-:-:S04]  /*3d20*/  @!P1 SHF.R.S32.HI R32, RZ, 0x1f, R32 ;  /* 0x0000001fff209819 */ /* 0x000fc80000011420 */
[----:B------:R-:W-:Y:S02]  /*3d30*/  @!P1 ISETP.GE.U32.AND.EX P3, PT, R32, R31, PT, P2 ;  /* 0x0000001f2000920c */ /* 0x000fe40003f66120 */
[----:B-1----:R-:W-:-:S04]  /*3d40*/  IADD3 R52, P1, PT, R56, UR4, RZ ;  /* 0x0000000438347c10 */ /* 0x002fc8000ff3e0ff */
[----:B------:R-:W-:Y:S02]  /*3d50*/  IADD3.X R53, PT, PT, R57, UR5, RZ, P1, !PT ;  /* 0x0000000539357c10 */ /* 0x000fe40008ffe4ff */
[----:B------:R-:W-:-:S04]  /*3d60*/  IADD3 R54, P1, PT, R52, -UR8, RZ ;  /* 0x8000000834367c10 */ /* 0x000fc8000ff3e0ff */
[----:B------:R-:W-:Y:S01]  /*3d70*/  IADD3.X R55, PT, PT, R53, ~UR9, RZ, P1, !PT ;  /* 0x8000000935377c10 */ /* 0x000fe20008ffe4ff */
[----:B------:R-:W-:Y:S02]  /*3d80*/  @P3 IMAD.MOV.U32 R32, RZ, RZ, R56 ;  /* 0x000000ffff203224 */ /* 0x000fe400078e0038 */
[----:B------:R-:W-:Y:S01]  /*3d90*/  @P3 IMAD.MOV.U32 R33, RZ, RZ, R57 ;  /* 0x000000ffff213224 */ /* 0x000fe200078e0039 */
[----:B------:R-:W-:-:S04]  /*3da0*/  LOP3.LUT R0, R55, R30, RZ, 0xfc, !PT ;  /* 0x0000001e37007212 */ /* 0x000fc800078efcff */
[----:B------:R1:W-:Y:S01]  /*3db0*/  @P3 STG.E.64 desc[UR16][R32.64], R46 ;  /* 0x0000002e20003986 */ /* 0x0003e2000c101b10 */
[----:B------:R-:W-:-:S13]  /*3dc0*/  ISETP.NE.U32.AND P1, PT, R0, RZ, PT ;  /* 0x000000ff0000720c */ /* 0x000fda0003f25070 */
[----:B------:R-:W-:Y:S05]  /*3dd0*/  @P1 BRA `(.L_x_41) ;  /* 0x0000000000581947 */ /* 0x000fea0003800000 */
[----:B------:R-:W2:Y:S01]  /*3de0*/  I2F.U32.RP R0, R5 ;  /* 0x0000000500007306 */ /* 0x000ea20000209000 */
[----:B-1----:R-:W-:Y:S01]  /*3df0*/  IMAD.MOV.U32 R32, RZ, RZ, RZ ;  /* 0x000000ffff207224 */ /* 0x002fe200078e00ff */
[----:B------:R-:W-:Y:S01]  /*3e00*/  ISETP.NE.U32.AND P1, PT, R5, RZ, PT ;  /* 0x000000ff0500720c */ /* 0x000fe20003f25070 */
[----:B------:R-:W-:-:S05]  /*3e10*/  IMAD.MOV.U32 R31, RZ, RZ, RZ ;  /* 0x000000ffff1f7224 */ /* 0x000fca00078e00ff */
[----:B--2---:R-:W1:Y:S02]  /*3e20*/  MUFU.RCP R0, R0 ;  /* 0x0000000000007308 */ /* 0x004e640000001000 */
[----:B-1----:R-:W-:-:S06]  /*3e30*/  IADD3 R0, PT, PT, R0, 0xffffffe, RZ ;  /* 0x0ffffffe00007810 */ /* 0x002fcc0007ffe0ff */
[----:B------:R-:W1:Y:S02]  /*3e40*/  F2I.FTZ.U32.TRUNC.NTZ R33, R0 ;  /* 0x0000000000217305 */ /* 0x000e64000021f000 */
[----:B-1----:R-:W-:-:S05]  /*3e50*/  IADD3 R0, PT, PT, RZ, -R33, RZ ;  /* 0x80000021ff007210 */ /* 0x002fca0007ffe0ff */
[----:B------:R-:W-:-:S04]  /*3e60*/  IMAD R0, R0, R5, RZ ;  /* 0x0000000500007224 */ /* 0x000fc800078e02ff */
        /* <DEDUP_REMOVED lines=13> */
.L_x_41:
[----:B------:R-:W2:Y:S01]  /*3f40*/  LDCU.64 UR4, c[0x0][0x420] ;  /* 0x00008400ff0477ac */ /* 0x000ea20008000a00 */
[----:B------:R-:W-:Y:S01]  /*3f50*/  IMAD.MOV.U32 R30, RZ, RZ, R54 ;  /* 0x000000ffff1e7224 */ /* 0x000fe200078e0036 */
[----:B------:R-:W-:Y:S02]  /*3f60*/  MOV R0, R55 ;  /* 0x0000003700007202 */ /* 0x000fe40000000f00 */
[----:B------:R-:W-:Y:S01]  /*3f70*/  MOV R35, 0x3fb0 ;  /* 0x00003fb000237802 */ /* 0x000fe20000000f00 */
[----:B--2---:R-:W-:Y:S01]  /*3f80*/  IMAD.U32 R37, RZ, RZ, UR4 ;  /* 0x00000004ff257e24 */ /* 0x004fe2000f8e00ff */
[----:B------:R-:W-:Y:S02]  /*3f90*/  MOV R36, UR5 ;  /* 0x0000000500247c02 */ /* 0x000fe40008000f00 */
[----:B-1---5:R-:W-:Y:S05]  /*3fa0*/  CALL.REL.NOINC `($__internal_0_$__cuda_sm20_div_u64) ;  /* 0x0000004c002c7944 */ /* 0x022fea0003c00000 */
[----:B------:R-:W1:Y:S01]  /*3fb0*/  LDCU.64 UR4, c[0x0][0x420] ;  /* 0x00008400ff0477ac */ /* 0x000e620008000a00 */
[----:B------:R-:W-:-:S04]  /*3fc0*/  IADD3 R31, P1, PT, RZ, -R0, RZ ;  /* 0x80000000ff1f7210 */ /* 0x000fc80007f3e0ff */
[----:B------:R-:W-:Y:S02]  /*3fd0*/  IADD3.X R32, PT, PT, RZ, ~R30, RZ, P1, !PT ;  /* 0x8000001eff207210 */ /* 0x000fe40000ffe4ff */
[----:B-1----:R-:W-:Y:S02]  /*3fe0*/  MOV R5, UR4 ;  /* 0x0000000400057c02 */ /* 0x002fe40008000f00 */
[----:B------:R-:W-:-:S03]  /*3ff0*/  MOV R30, UR5 ;  /* 0x00000005001e7c02 */ /* 0x000fc60008000f00 */
[-C--:B------:R-:W-:Y:S02]  /*4000*/  IMAD R32, R32, R5.reuse, RZ ;  /* 0x0000000520207224 */ /* 0x080fe400078e02ff */
[----:B------:R-:W-:-:S04]  /*4010*/  IMAD.WIDE.U32 R54, R31, R5, R54 ;  /* 0x000000051f367225 */ /* 0x000fc800078e0036 */
[----:B------:R-:W-:Y:S01]  /*4020*/  IMAD R31, R31, R30, R32 ;  /* 0x0000001e1f1f7224 */ /* 0x000fe200078e0220 */
[----:B------:R-:W-:-:S04]  /*4030*/  MOV R32, R0 ;  /* 0x0000000000207202 */ /* 0x000fc80000000f00 */
[----:B------:R-:W-:Y:S02]  /*4040*/  IADD3 R31, PT, PT, R31, R55, RZ ;  /* 0x000000371f1f7210 */ /* 0x000fe40007ffe0ff */
.L_x_42:
[----:B------:R-:W-:Y:S05]  /*4050*/  BSYNC.RECONVERGENT B0 ;  /* 0x0000000000007941 */ /* 0x000fea0003800200 */
.L_x_40:
[----:B------:R-:W1:Y:S01]  /*4060*/  LDCU UR4, c[0x0][0x380] ;  /* 0x00007000ff0477ac */ /* 0x000e620008000800 */
[----:B------:R-:W-:Y:S01]  /*4070*/  VIADD R0, R44, 0x1 ;  /* 0x000000012c007836 */ /* 0x000fe20000000000 */
[----:B------:R-:W-:Y:S01]  /*4080*/  PLOP3.LUT P3, PT, PT, PT, PT, 0x8, 0x80 ;  /* 0x000000000080781c */ /* 0x000fe20003f6e170 */
[----:B------:R-:W-:Y:S03]  /*4090*/  BSSY.RECONVERGENT B0, `(.L_x_43) ;  /* 0x0000036000007945 */ /* 0x000fe60003800200 */
[----:B-1----:R-:W-:Y:S01]  /*40a0*/  ISETP.GE.OR P1, PT, R0, UR4, P0 ;  /* 0x0000000400007c0c */ /* 0x002fe20008726670 */
        /* <DEDUP_REMOVED lines=10> */
[----:B------:R1:W-:Y:S03]  /*4150*/  @P3 STG.E.64 desc[UR16][R52.64], R10 ;  /* 0x0000000a34003986 */ /* 0x0003e6000c101b10 */
[----:B------:R-:W-:-:S04]  /*4160*/  LOP3.LUT R0, R55, R30, RZ, 0xfc, !PT ;  /* 0x0000001e37007212 */ /* 0x000fc800078efcff */
[----:B------:R-:W-:-:S13]  /*4170*/  ISETP.NE.U32.AND P1, PT, R0, RZ, PT ;  /* 0x000000ff0000720c */ /* 0x000fda0003f25070 */
[----:B------:R-:W-:Y:S05]  /*4180*/  @P1 BRA `(.L_x_44) ;  /* 0x0000000000541947 */ /* 0x000fea0003800000 */
[----:B------:R-:W2:Y:S01]  /*4190*/  I2F.U32.RP R0, R5 ;  /* 0x0000000500007306 */ /* 0x000ea20000209000 */
[----:B-1----:R-:W-:Y:S02]  /*41a0*/  MOV R10, RZ ;  /* 0x000000ff000a7202 */ /* 0x002fe40000000f00 */
[----:B------:R-:W-:-:S05]  /*41b0*/  ISETP.NE.U32.AND P1, PT, R5, RZ, PT ;  /* 0x000000ff0500720c */ /* 0x000fca0003f25070 */
[----:B--2---:R-:W1:Y:S02]  /*41c0*/  MUFU.RCP R0, R0 ;  /* 0x0000000000007308 */ /* 0x004e640000001000 */
[----:B-1----:R-:W-:-:S06]  /*41d0*/  IADD3 R0, PT, PT, R0, 0xffffffe, RZ ;  /* 0x0ffffffe00007810 */ /* 0x002fcc0007ffe0ff */
[----:B------:R-:W1:Y:S02]  /*41e0*/  F2I.FTZ.U32.TRUNC.NTZ R11, R0 ;  /* 0x00000000000b7305 */ /* 0x000e64000021f000 */
[----:B-1----:R-:W-:-:S04]  /*41f0*/  IMAD.MOV R0, RZ, RZ, -R11 ;  /* 0x000000ffff007224 */ /* 0x002fc800078e0a0b */
[----:B------:R-:W-:-:S04]  /*4200*/  IMAD R0, R0, R5, RZ ;  /* 0x0000000500007224 */ /* 0x000fc800078e02ff */
[----:B------:R-:W-:-:S06]  /*4210*/  IMAD.HI.U32 R11, R11, R0, R10 ;  /* 0x000000000b0b7227 */ /* 0x000fcc00078e000a */
[----:B------:R-:W-:-:S04]  /*4220*/  IMAD.HI.U32 R11, R11, R54, RZ ;  /* 0x000000360b0b7227 */ /* 0x000fc800078e00ff */
[----:B------:R-:W-:-:S04]  /*4230*/  IMAD.MOV R0, RZ, RZ, -R11 ;  /* 0x000000ffff007224 */ /* 0x000fc800078e0a0b */
[----:B------:R-:W-:-:S05]  /*4240*/  IMAD R0, R5, R0, R54 ;  /* 0x0000000005007224 */ /* 0x000fca00078e0236 */
[----:B------:R-:W-:-:S13]  /*4250*/  ISETP.GE.U32.AND P3, PT, R0, R5, PT ;  /* 0x000000050000720c */ /* 0x000fda0003f66070 */
[----:B------:R-:W-:Y:S01]  /*4260*/  @P3 IADD3 R0, PT, PT, R0, -R5, RZ ;  /* 0x8000000500003210 */ /* 0x000fe20007ffe0ff */
[----:B------:R-:W-:-:S03]  /*4270*/  @P3 VIADD R11, R11, 0x1 ;  /* 0x000000010b0b3836 */ /* 0x000fc60000000000 */
[----:B------:R-:W-:-:S13]  /*4280*/  ISETP.GE.U32.AND P2, PT, R0, R5, PT ;  /* 0x000000050000720c */ /* 0x000fda0003f46070 */
[----:B------:R-:W-:Y:S02]  /*4290*/  @P2 IADD3 R11, PT, PT, R11, 0x1, RZ ;  /* 0x000000010b0b2810 */ /* 0x000fe40007ffe0ff */
[----:B------:R-:W-:-:S04]  /*42a0*/  @!P1 LOP3.LUT R11, RZ, R5, RZ, 0x33, !PT ;  /* 0x00000005ff0b9212 */ /* 0x000fc800078e33ff */
[----:B------:R-:W-:-:S05]  /*42b0*/  IADD3 R0, PT, PT, -R11, RZ, RZ ;  /* 0x000000ff0b007210 */ /* 0x000fca0007ffe1ff */
[----:B------:R-:W-:Y:S01]  /*42c0*/  IMAD R54, R5, R0, R54 ;  /* 0x0000000005367224 */ /* 0x000fe200078e0236 */
[----:B------:R-:W-:Y:S05]  /*42d0*/  BRA `(.L_x_45) ;  /* 0x0000000000447947 */ /* 0x000fea0003800000 */
.L_x_44:
        /* <DEDUP_REMOVED lines=17> */
.L_x_45:
[----:B------:R-:W-:Y:S05]  /*43f0*/  BSYNC.RECONVERGENT B0 ;  /* 0x0000000000007941 */ /* 0x000fea0003800200 */
.L_x_43:
        /* <DEDUP_REMOVED lines=40> */
.L_x_47:
        /* <DEDUP_REMOVED lines=8> */
[-C--:B------:R-:W-:Y:S02]  /*4700*/  IADD3 R5, P1, PT, RZ, -R0.reuse, RZ ;  /* 0x80000000ff057210 */ /* 0x080fe40007f3e0ff */
[----:B------:R-:W-:Y:S02]  /*4710*/  MOV R9, R0 ;  /* 0x0000000000097202 */ /* 0x000fe40000000f00 */
[----:B------:R-:W-:-:S05]  /*4720*/  IADD3.X R8, PT, PT, RZ, ~R30, RZ, P1, !PT ;  /* 0x8000001eff087210 */ /* 0x000fca0000ffe4ff */
[----:B-1----:R-:W-:Y:S02]  /*4730*/  IMAD R8, R8, UR4, RZ ;  /* 0x0000000408087c24 */ /* 0x002fe4000f8e02ff */
[----:B------:R-:W-:-:S04]  /*4740*/  IMAD.WIDE.U32 R52, R5, UR4, R52 ;  /* 0x0000000405347c25 */ /* 0x000fc8000f8e0034 */
[----:B------:R-:W-:Y:S01]  /*4750*/  IMAD R8, R5, UR5, R8 ;  /* 0x0000000505087c24 */ /* 0x000fe2000f8e0208 */
[----:B------:R-:W-:-:S04]  /*4760*/  MOV R5, R52 ;  /* 0x0000003400057202 */ /* 0x000fc80000000f00 */
[----:B------:R-:W-:Y:S02]  /*4770*/  IADD3 R8, PT, PT, R8, R53, RZ ;  /* 0x0000003508087210 */ /* 0x000fe40007ffe0ff */
.L_x_48:
[----:B------:R-:W-:Y:S05]  /*4780*/  BSYNC.RECONVERGENT B0 ;  /* 0x0000000000007941 */ /* 0x000fea0003800200 */
.L_x_46:
        /* <DEDUP_REMOVED lines=8> */
[----:B------:R-:W-:-:S13]  /*4810*/  @!P0 ISETP.GE.U32.AND.EX P2, PT, R0, R8, PT, P1 ;  /* 0x000000080000820c */ /* 0x000fda0003f46110 */
[----:B------:R1:W-:Y:S02]  /*4820*/  @P2 STG.E.64 desc[UR16][R10.64], R6 ;  /* 0x000000060a002986 */ /* 0x0003e4000c101b10 */
.L_x_36:
[----:B------:R-:W-:Y:S05]  /*4830*/  BSYNC.RECONVERGENT B1 ;  /* 0x0000000000017941 */ /* 0x000fea0003800200 */
.L_x_34:
[----:B------:R-:W1:Y:S01]  /*4840*/  LDCU.64 UR4, c[0x0][0x440] ;  /* 0x00008800ff0477ac */ /* 0x000e620008000a00 */
[----:B------:R-:W-:Y:S01]  /*4850*/  BSSY.RECONVERGENT B1, `(.L_x_49) ;  /* 0x00000f4000017945 */ /* 0x000fe20003800200 */
[----:B------:R-:W-:Y:S01]  /*4860*/  UISETP.GE.AND UP0, UPT, UR14, UR13, UPT ;  /* 0x0000000d0e00728c */ /* 0x000fe2000bf06270 */
[----:B-12---:R-:W-:-:S04]  /*4870*/  IADD3 R6, P0, PT, R56, UR4, RZ ;  /* 0x0000000438067c10 */ /* 0x006fc8000ff1e0ff */
[----:B------:R-:W-:-:S04]  /*4880*/  IADD3.X R7, PT, PT, R57, UR5, RZ, P0, !PT ;  /* 0x0000000539077c10 */ /* 0x000fc800087fe4ff */
[----:B------:R-:W-:Y:S05]  /*4890*/  BRA.U UP0, `(.L_x_50) ;  /* 0x0000000d00707547 */ /* 0x000fea000b800000 */
[----:B------:R-:W-:Y:S01]  /*48a0*/  IADD3 R8, P0, PT, -R2, R20, RZ ;  /* 0x0000001402087210 */ /* 0x000fe20007f1e1ff */
[----:B------:R-:W-:Y:S04]  /*48b0*/  BSSY.RECONVERGENT B0, `(.L_x_51) ;  /* 0x0000029000007945 */ /* 0x000fe80003800200 */
        /* <DEDUP_REMOVED lines=26> */
.L_x_52:
[----:B------:R-:W-:Y:S01]  /*4a60*/  IMAD.MOV.U32 R30, RZ, RZ, R8 ;  /* 0x000000ffff1e7224 */ /* 0x000fe200078e0008 */
[----:B------:R-:W-:Y:S01]  /*4a70*/  MOV R37, UR10 ;  /* 0x0000000a00257c02 */ /* 0x000fe20008000f00 */
[----:B------:R-:W-:Y:S01]  /*4a80*/  IMAD.MOV.U32 R0, RZ, RZ, R9 ;  /* 0x000000ffff007224 */ /* 0x000fe200078e0009 */
[----:B------:R-:W-:Y:S02]  /*4a90*/  MOV R36, UR11 ;  /* 0x0000000b00247c02 */ /* 0x000fe40008000f00 */
[----:B------:R-:W-:Y:S02]  /*4aa0*/  MOV R35, 0x4ac0 ;  /* 0x00004ac000237802 */ /* 0x000fe40000000f00 */
[----:B-----5:R-:W-:Y:S05]  /*4ab0*/  CALL.REL.NOINC `($__internal_0_$__cuda_sm20_div_u64) ;  /* 0x0000004000687944 */ /* 0x020fea0003c00000 */
[----:B------:R-:W-:-:S04]  /*4ac0*/  IADD3 R5, P0, PT, RZ, -R0, RZ ;  /* 0x80000000ff057210 */ /* 0x000fc80007f1e0ff */
[----:B------:R-:W-:Y:S01]  /*4ad0*/  IADD3.X R10, PT, PT, RZ, ~R30, RZ, P0, !PT ;  /* 0x8000001eff0a7210 */ /* 0x000fe200007fe4ff */
[----:B------:R-:W-:Y:S01]  /*4ae0*/  IMAD.WIDE.U32 R30, R5, UR10, R8 ;  /* 0x0000000a051e7c25 */ /* 0x000fe2000f8e0008 */
[----:B------:R-:W-:-:S03]  /*4af0*/  MOV R9, R0 ;  /* 0x0000000000097202 */ /* 0x000fc60000000f00 */
[----:B------:R-:W-:Y:S01]  /*4b00*/  IMAD R10, R10, UR10, RZ ;  /* 0x0000000a0a0a7c24 */ /* 0x000fe2000f8e02ff */
[----:B------:R-:W-:-:S03]  /*4b10*/  MOV R0, R30 ;  /* 0x0000001e00007202 */ /* 0x000fc60000000f00 */
[----:B------:R-:W-:-:S05]  /*4b20*/  IMAD R5, R5, UR11, R10 ;  /* 0x0000000b05057c24 */ /* 0x000fca000f8e020a */
[----:B------:R-:W-:Y:S02]  /*4b30*/  IADD3 R5, PT, PT, R5, R31, RZ ;  /* 0x0000001f05057210 */ /* 0x000fe40007ffe0ff */
.L_x_53:
[----:B------:R-:W-:Y:S05]  /*4b40*/  BSYNC.RECONVERGENT B0 ;  /* 0x0000000000007941 */ /* 0x000fea0003800200 */
.L_x_51:
[----:B------:R-:W1:Y:S01]  /*4b50*/  LDCU.64 UR4, c[0x0][0x380] ;  /* 0x00007000ff0477ac */ /* 0x000e620008000a00 */
[----:B------:R-:W-:Y:S02]  /*4b60*/  PLOP3.LUT P2, PT, PT, PT, PT, 0x8, 0x80 ;  /* 0x000000000080781c */ /* 0x000fe40003f4e170 */
[----:B-1----:R-:W-:-:S04]  /*4b70*/  ISETP.GE.AND P0, PT, R43, UR5, PT ;  /* 0x000000052b007c0c */ /* 0x002fc8000bf06270 */
[----:B------:R-:W-:-:S13]  /*4b80*/  ISETP.GE.OR P3, PT, R4, UR4, P0 ;  /* 0x0000000404007c0c */ /* 0x000fda0008766670 */
[--C-:B------:R-:W-:Y:S02]  /*4b90*/  @!P3 SHF.R.U64 R0, R0, 0x3, R5.reuse ;  /* 0x000000030000b819 */ /* 0x100fe40000001205 */
[----:B------:R-:W-:Y:S02]  /*4ba0*/  @!P3 SHF.R.U32.HI R5, RZ, 0x3, R5 ;  /* 0x00000003ff05b819 */ /* 0x000fe40000011605 */
[----:B------:R-:W-:Y:S02]  /*4bb0*/  @!P3 SHF.R.S32.HI R8, RZ, 0x1f, R9 ;  /* 0x0000001fff08b819 */ /* 0x000fe40000011409 */
[----:B------:R-:W-:-:S04]  /*4bc0*/  @!P3 ISETP.GE.U32.AND P1, PT, R9, R0, PT ;  /* 0x000000000900b20c */ /* 0x000fc80003f26070 */
[----:B------:R-:W-:-:S13]  /*4bd0*/  @!P3 ISETP.GE.U32.AND.EX P2, PT, R8, R5, PT, P1 ;  /* 0x000000050800b20c */ /* 0x000fda0003f46110 */
[----:B------:R1:W4:Y:S01]  /*4be0*/  @P2 LDG.E.LTC128B.64 R28, desc[UR16][R20.64] ;  /* 0x00000010141c2981 */ /* 0x000322000c1e1b20 */
[----:B------:R-:W-:Y:S01]  /*4bf0*/  IADD3 R8, P1, PT, R20, UR6, RZ ;  /* 0x0000000614087c10 */ /* 0x000fe2000ff3e0ff */
[----:B------:R-:W-:Y:S03]  /*4c00*/  BSSY.RECONVERGENT B0, `(.L_x_54) ;  /* 0x000002b000007945 */ /* 0x000fe60003800200 */
[----:B------:R-:W-:Y:S02]  /*4c10*/  IADD3.X R9, PT, PT, R21, UR7, RZ, P1, !PT ;  /* 0x0000000715097c10 */ /* 0x000fe40008ffe4ff */
[----:B------:R-:W-:-:S05]  /*4c20*/  IADD3 R10, P1, PT, -R2, R8, RZ ;  /* 0x00000008020a7210 */ /* 0x000fca0007f3e1ff */
[----:B------:R-:W-:-:S05]  /*4c30*/  IMAD.X R11, R9, 0x1, ~R3, P1 ;  /* 0x00000001090b7824 */ /* 0x000fca00008e0e03 */
[----:B------:R-:W-:-:S04]  /*4c40*/  LOP3.LUT R0, R11, UR11, RZ, 0xfc, !PT ;  /* 0x0000000b0b007c12 */ /* 0x000fc8000f8efcff */
[----:B------:R-:W-:-:S13]  /*4c50*/  ISETP.NE.U32.AND P1, PT, R0, RZ, PT ;  /* 0x000000ff0000720c */ /* 0x000fda0003f25070 */
[----:B-1----:R-:W-:Y:S05]  /*4c60*/  @P1 BRA `(.L_x_55) ;  /* 0x0000000000581947 */ /* 0x002fea0003800000 */
        /* <DEDUP_REMOVED lines=22> */
.L_x_55:
[----:B------:R-:W-:Y:S01]  /*4dd0*/  IMAD.MOV.U32 R30, RZ, RZ, R10 ;  /* 0x000000ffff1e7224 */ /* 0x000fe200078e000a */
[----:B------:R-:W-:Y:S01]  /*4de0*/  MOV R37, UR10 ;  /* 0x0000000a00257c02 */ /* 0x000fe20008000f00 */
[----:B------:R-:W-:Y:S01]  /*4df0*/  IMAD.MOV.U32 R0, RZ, RZ, R11 ;  /* 0x000000ffff007224 */ /* 0x000fe200078e000b */
[----:B------:R-:W-:Y:S02]  /*4e00*/  MOV R36, UR11 ;  /* 0x0000000b00247c02 */ /* 0x000fe40008000f00 */
[----:B------:R-:W-:Y:S02]  /*4e10*/  MOV R35, 0x4e30 ;  /* 0x00004e3000237802 */ /* 0x000fe40000000f00 */
[----:B----45:R-:W-:Y:S05]  /*4e20*/  CALL.REL.NOINC `($__internal_0_$__cuda_sm20_div_u64) ;  /* 0x0000003c008c7944 */ /* 0x030fea0003c00000 */
        /* <DEDUP_REMOVED lines=8> */
.L_x_56:
[----:B------:R-:W-:Y:S05]  /*4eb0*/  BSYNC.RECONVERGENT B0 ;  /* 0x0000000000007941 */ /* 0x000fea0003800200 */
.L_x_54:
        /* <DEDUP_REMOVED lines=40> */
.L_x_58:
        /* <DEDUP_REMOVED lines=14> */
.L_x_59:
[----:B------:R-:W-:Y:S05]  /*5220*/  BSYNC.RECONVERGENT B0 ;  /* 0x0000000000007941 */ /* 0x000fea0003800200 */
.L_x_57:
        /* <DEDUP_REMOVED lines=40> */
.L_x_61:
        /* <DEDUP_REMOVED lines=8> */
[----:B------:R-:W-:-:S04]  /*5530*/  IMAD.WIDE.U32 R2, R5, UR10, R2 ;  /* 0x0000000a05027c25 */ /* 0x000fc8000f8e0002 */
[----:B------:R-:W-:-:S04]  /*5540*/  IMAD R10, R10, UR10, RZ ;  /* 0x0000000a0a0a7c24 */ /* 0x000fc8000f8e02ff */
[----:B------:R-:W-:Y:S01]  /*5550*/  IMAD R10, R5, UR11, R10 ;  /* 0x0000000b050a7c24 */ /* 0x000fe2000f8e020a */
[----:B------:R-:W-:-:S04]  /*5560*/  MOV R5, R0 ;  /* 0x0000000000057202 */ /* 0x000fc80000000f00 */
[----:B------:R-:W-:Y:S02]  /*5570*/  IADD3 R3, PT, PT, R10, R3, RZ ;  /* 0x000000030a037210 */ /* 0x000fe40007ffe0ff */
.L_x_62:
[----:B------:R-:W-:Y:S05]  /*5580*/  BSYNC.RECONVERGENT B0 ;  /* 0x0000000000007941 */ /* 0x000fea0003800200 */
.L_x_60:
[----:B------:R-:W1:Y:S01]  /*5590*/  LDCU.64 UR18, c[0x0][0x380] ;  /* 0x00007000ff1277ac */ /* 0x000e620008000a00 */
[----:B------:R-:W-:Y:S01]  /*55a0*/  VIADD R0, R44, 0xb ;  /* 0x0000000b2c007836 */ /* 0x000fe20000000000 */
        /* <DEDUP_REMOVED lines=8> */
[----:B------:R-:W-:Y:S05]  /*5630*/  @!P1 BRA `(.L_x_63) ;  /* 0x0000000000549947 */ /* 0x000fea0003800000 */
[----:B------:R1:W4:Y:S01]  /*5640*/  LDG.E.LTC128B.64 R22, desc[UR16][R8.64] ;  /* 0x0000001008167981 */ /* 0x000322000c1e1b20 */
[----:B------:R-:W-:Y:S05]  /*5650*/  BRA `(.L_x_63) ;  /* 0x00000000004c7947 */ /* 0x000fea0003800000 */
.L_x_50:
[----:B------:R-:W1:Y:S01]  /*5660*/  LDCU UR19, c[0x0][0x384] ;  /* 0x00007080ff1377ac */ /* 0x000e620008000800 */
[----:B------:R-:W-:Y:S01]  /*5670*/  VIADD R0, R44, 0x9 ;  /* 0x000000092c007836 */ /* 0x000fe20000000000 */
[----:B------:R-:W-:Y:S01]  /*5680*/  IADD3 R10, P1, PT, R20, UR6, RZ ;  /* 0x00000006140a7c10 */ /* 0x000fe2000ff3e0ff */
[----:B------:R-:W-:-:S03]  /*5690*/  VIADD R2, R44, 0xa ;  /* 0x0000000a2c027836 */ /* 0x000fc60000000000 */
[----:B------:R-:W-:Y:S02]  /*56a0*/  IADD3.X R11, PT, PT, R21, UR7, RZ, P1, !PT ;  /* 0x00000007150b7c10 */ /* 0x000fe40008ffe4ff */
[----:B------:R-:W-:-:S04]  /*56b0*/  IADD3 R8, P1, PT, R10, UR6, RZ ;  /* 0x000000060a087c10 */ /* 0x000fc8000ff3e0ff */
[----:B------:R-:W-:Y:S02]  /*56c0*/  IADD3.X R9, PT, PT, R11, UR7, RZ, P1, !PT ;  /* 0x000000070b097c10 */ /* 0x000fe40008ffe4ff */
[----:B------:R-:W-:Y:S02]  /*56d0*/  IADD3 R30, P1, PT, R8, UR6, RZ ;  /* 0x00000006081e7c10 */ /* 0x000fe4000ff3e0ff */
[----:B-1----:R-:W-:Y:S02]  /*56e0*/  ISETP.GE.AND P0, PT, R43, UR19, PT ;  /* 0x000000132b007c0c */ /* 0x002fe4000bf06270 */
[----:B------:R-:W-:Y:S02]  /*56f0*/  IADD3.X R31, PT, PT, R9, UR7, RZ, P1, !PT ;  /* 0x00000007091f7c10 */ /* 0x000fe40008ffe4ff */
[----:B------:R-:W-:Y:S01]  /*5700*/  ISETP.LT.AND P3, PT, R0, UR18, !P0 ;  /* 0x0000001200007c0c */ /* 0x000fe2000c761270 */
[----:B------:R-:W-:Y:S01]  /*5710*/  VIADD R0, R44, 0xb ;  /* 0x0000000b2c007836 */ /* 0x000fe20000000000 */
[----:B------:R-:W-:-:S02]  /*5720*/  ISETP.LT.AND P4, PT, R4, UR18, !P0 ;  /* 0x0000001204007c0c */ /* 0x000fc4000c781270 */
[----:B------:R-:W-:Y:S02]  /*5730*/  ISETP.LT.AND P2, PT, R2, UR18, !P0 ;  /* 0x0000001202007c0c */ /* 0x000fe4000c741270 */
[----:B------:R-:W-:-:S07]  /*5740*/  ISETP.LT.AND P0, PT, R0, UR18, !P0 ;  /* 0x0000001200007c0c */ /* 0x000fce000c701270 */
[----:B------:R2:W4:Y:S04]  /*5750*/  @P3 LDG.E.LTC128B.64 R26, desc[UR16][R10.64] ;  /* 0x000000100a1a3981 */ /* 0x000528000c1e1b20 */
[----:B------:R2:W4:Y:S04]  /*5760*/  @P4 LDG.E.LTC128B.64 R28, desc[UR16][R20.64] ;  /* 0x00000010141c4981 */ /* 0x000528000c1e1b20 */
[----:B------:R2:W4:Y:S04]  /*5770*/  @P2 LDG.E.LTC128B.64 R24, desc[UR16][R8.64] ;  /* 0x0000001008182981 */ /* 0x000528000c1e1b20 */
[----:B------:R2:W4:Y:S02]  /*5780*/  @P0 LDG.E.LTC128B.64 R22, desc[UR16][R30.64] ;  /* 0x000000101e160981 */ /* 0x000524000c1e1b20 */
.L_x_63:
[----:B------:R-:W-:Y:S05]  /*5790*/  BSYNC.RECONVERGENT B1 ;  /* 0x0000000000017941 */ /* 0x000fea0003800200 */
.L_x_49:
[----:B------:R-:W-:Y:S01]  /*57a0*/  BAR.SYNC.DEFER_BLOCKING 0x0 ;  /* 0x0000000000007b1d */ /* 0x000fe20000010000 */
[----:B------:R-:W-:-:S05]  /*57b0*/  UISETP.GE.AND UP0, UPT, UR14, UR13, UPT ;  /* 0x0000000d0e00728c */ /* 0x000fca000bf06270 */
[----:B-----5:R-:W-:Y:S04]  /*57c0*/  STS.128 [R42], R16 ;  /* 0x000000102a007388 */ /* 0x020fe80000000c00 */
[----:B------:R-:W-:Y:S01]  /*57d0*/  STS.128 [R42+0x40], R12 ;  /* 0x0000400c2a007388 */ /* 0x000fe20000000c00 */
[----:B------:R-:W-:Y:S06]  /*57e0*/  BAR.SYNC.DEFER_BLOCKING 0x0 ;  /* 0x0000000000007b1d */ /* 0x000fec0000010000 */
[----:B------:R-:W3:Y:S04]  /*57f0*/  LDS.64 R2, [R41+UR15] ;  /* 0x0000000f29027984 */ /* 0x000ee80008000a00 */
[----:B-12---:R-:W1:Y:S04]  /*5800*/  LDS.64 R8, [R41+UR15+0x120] ;  /* 0x0001200f29087984 */ /* 0x006e680008000a00 */
[----:B------:R-:W2:Y:S04]  /*5810*/  LDS.64 R10, [R41+UR15+0x240] ;  /* 0x0002400f290a7984 */ /* 0x000ea80008000a00 */
[----:B------:R-:W2:Y:S01]  /*5820*/  LDS.64 R12, [R41+UR15+0x360] ;  /* 0x0003600f290c7984 */ /* 0x000ea20008000a00 */
[----:B---3--:R-:W-:-:S02]  /*5830*/  DMUL R2, R2, R50 ;  /* 0x0000003202027228 */ /* 0x008fc40000000000 */
[-C--:B-1----:R-:W-:Y:S02]  /*5840*/  DMUL R8, R8, R50.reuse ;  /* 0x0000003208087228 */ /* 0x082fe40000000000 */
[----:B--2---:R-:W-:-:S04]  /*5850*/  DMUL R10, R10, R50 ;  /* 0x000000320a0a7228 */ /* 0x004fc80000000000 */
[----:B----4-:R-:W-:Y:S02]  /*5860*/  DFMA R2, R28, R48, R2 ;  /* 0x000000301c02722b */ /* 0x010fe40000000002 */
[----:B------:R-:W-:Y:S02]  /*5870*/  DMUL R50, R12, R50 ;  /* 0x000000320c327228 */ /* 0x000fe40000000000 */
[-C--:B------:R-:W-:Y:S02]  /*5880*/  DFMA R8, R26, R48.reuse, R8 ;  /* 0x000000301a08722b */ /* 0x080fe40000000008 */
[----:B------:R-:W-:-:S04]  /*5890*/  DFMA R10, R24, R48, R10 ;  /* 0x00000030180a722b */ /* 0x000fc8000000000a */
[----:B------:R-:W-:Y:S01]  /*58a0*/  DFMA R48, R22, R48, R50 ;  /* 0x000000301630722b */ /* 0x000fe20000000032 */
[----:B------:R-:W-:Y:S10]  /*58b0*/  BRA.U !UP0, `(.L_x_64) ;  /* 0x0000000108507547 */ /* 0x000ff4000b800000 */
[----:B------:R-:W1:Y:S01]  /*58c0*/  LDCU.64 UR4, c[0x0][0x428] ;  /* 0x00008500ff0477ac */ /* 0x000e620008000a00 */
[----:B------:R-:W-:Y:S01]  /*58d0*/  ISETP.GE.AND P3, PT, R43, UR19, PT ;  /* 0x000000132b007c0c */ /* 0x000fe2000bf66270 */
[C---:B------:R-:W-:Y:S02]  /*58e0*/  VIADD R5, R44.reuse, 0x9 ;  /* 0x000000092c057836 */ /* 0x040fe40000000000 */
[----:B------:R-:W-:Y:S01]  /*58f0*/  VIADD R44, R44, 0xa ;  /* 0x0000000a2c2c7836 */ /* 0x000fe20000000000 */
[----:B------:R-:W-:Y:S02]  /*5900*/  ISETP.LT.AND P2, PT, R4, UR18, !P3 ;  /* 0x0000001204007c0c */ /* 0x000fe4000df41270 */
[----:B------:R-:W-:Y:S02]  /*5910*/  ISETP.LT.AND P1, PT, R5, UR18, !P3 ;  /* 0x0000001205007c0c */ /* 0x000fe4000df21270 */
[----:B------:R-:W-:Y:S02]  /*5920*/  ISETP.LT.AND P0, PT, R44, UR18, !P3 ;  /* 0x000000122c007c0c */ /* 0x000fe4000df01270 */
[----:B------:R-:W-:-:S02]  /*5930*/  ISETP.LT.AND P3, PT, R0, UR18, !P3 ;  /* 0x0000001200007c0c */ /* 0x000fc4000df61270 */
[----:B-1----:R-:W-:-:S05]  /*5940*/  IADD3 R4, P4, PT, R6, UR4, RZ ;  /* 0x0000000406047c10 */ /* 0x002fca000ff9e0ff */
[----:B------:R1:W-:Y:S01]  /*5950*/  @P2 STG.E.64 desc[UR16][R6.64], R2 ;  /* 0x0000000206002986 */ /* 0x0003e2000c101b10 */
[----:B------:R-:W-:Y:S02]  /*5960*/  IADD3.X R5, PT, PT, R7, UR5, RZ, P4, !PT ;  /* 0x0000000507057c10 */ /* 0x000fe4000a7fe4ff */
[----:B------:R-:W-:-:S03]  /*5970*/  IADD3 R12, P4, PT, R4, UR4, RZ ;  /* 0x00000004040c7c10 */ /* 0x000fc6000ff9e0ff */
[----:B------:R2:W-:Y:S01]  /*5980*/  @P1 STG.E.64 desc[UR16][R4.64], R8 ;  /* 0x0000000804001986 */ /* 0x0005e2000c101b10 */
[----:B------:R-:W-:-:S05]  /*5990*/  IADD3.X R13, PT, PT, R5, UR5, RZ, P4, !PT ;  /* 0x00000005050d7c10 */ /* 0x000fca000a7fe4ff */
[----:B------:R2:W-:Y:S01]  /*59a0*/  @P0 STG.E.64 desc[UR16][R12.64], R10 ;  /* 0x0000000a0c000986 */ /* 0x0005e2000c101b10 */
[----:B-1----:R-:W-:-:S04]  /*59b0*/  IADD3 R2, P0, PT, R12, UR4, RZ ;  /* 0x000000040c027c10 */ /* 0x002fc8000ff1e0ff */
[----:B------:R-:W-:Y:S01]  /*59c0*/  IADD3.X R3, PT, PT, R13, UR5, RZ, P0, !PT ;  /* 0x000000050d037c10 */ /* 0x000fe200087fe4ff */
[----:B------:R-:W-:Y:S08]  /*59d0*/  @!P3 BRA `(.L_x_65) ;  /* 0x000000300048b947 */ /* 0x000ff00003800000 */
[----:B------:R1:W-:Y:S01]  /*59e0*/  STG.E.64 desc[UR16][R2.64], R48 ;  /* 0x0000003002007986 */ /* 0x0003e2000c101b10 */
[----:B------:R-:W-:Y:S05]  /*59f0*/  BRA `(.L_x_65) ;  /* 0x0000003000407947 */ /* 0x000fea0003800000 */
.L_x_64:
[----:B------:R-:W1:Y:S01]  /*5a00*/  LDCU UR4, c[0x0][0x424] ;  /* 0x00008480ff0477ac */ /* 0x000e620008000800 */
[----:B------:R-:W-:Y:S01]  /*5a10*/  IADD3 R12, P0, PT, R6, -UR8, RZ ;  /* 0x80000008060c7c10 */ /* 0x000fe2000ff1e0ff */
[----:B------:R-:W-:Y:S03]  /*5a20*/  BSSY.RECONVERGENT B0, `(.L_x_66) ;  /* 0x0000030000007945 */ /* 0x000fe60003800200 */
[----:B------:R-:W-:Y:S01]  /*5a30*/  IADD3.X R13, PT, PT, R7, ~UR9, RZ, P0, !PT ;  /* 0x80000009070d7c10 */ /* 0x000fe200087fe4ff */
        /* <DEDUP_REMOVED lines=28> */
.L_x_67:
[----:B------:R-:W1:Y:S01]  /*5c00*/  LDCU.64 UR4, c[0x0][0x420] ;  /* 0x00008400ff0477ac */ /* 0x000e620008000a00 */
[----:B------:R-:W-:Y:S01]  /*5c10*/  IMAD.MOV.U32 R30, RZ, RZ, R12 ;  /* 0x000000ffff1e7224 */ /* 0x000fe200078e000c */
[----:B------:R-:W-:Y:S02]  /*5c20*/  MOV R0, R13 ;  /* 0x0000000d00007202 */ /* 0x000fe40000000f00 */
[----:B------:R-:W-:Y:S01]  /*5c30*/  MOV R35, 0x5c70 ;  /* 0x00005c7000237802 */ /* 0x000fe20000000f00 */
[----:B-1----:R-:W-:Y:S01]  /*5c40*/  IMAD.U32 R37, RZ, RZ, UR4 ;  /* 0x00000004ff257e24 */ /* 0x002fe2000f8e00ff */
[----:B------:R-:W-:Y:S02]  /*5c50*/  MOV R36, UR5 ;  /* 0x0000000500247c02 */ /* 0x000fe40008000f00 */
[----:B------:R-:W-:Y:S05]  /*5c60*/  CALL.REL.NOINC `($__internal_0_$__cuda_sm20_div_u64) ;  /* 0x0000002c00fc7944 */ /* 0x000fea0003c00000 */
[----:B------:R-:W1:Y:S01]  /*5c70*/  LDCU.64 UR4, c[0x0][0x420] ;  /* 0x00008400ff0477ac */ /* 0x000e620008000a00 */
[----:B------:R-:W-:-:S04]  /*5c80*/  IADD3 R5, P0, PT, RZ, -R0, RZ ;  /* 0x80000000ff057210 */ /* 0x000fc80007f1e0ff */
[----:B------:R-:W-:Y:S02]  /*5c90*/  IADD3.X R16, PT, PT, RZ, ~R30, RZ, P0, !PT ;  /* 0x8000001eff107210 */ /* 0x000fe400007fe4ff */
[----:B-1----:R-:W-:Y:S02]  /*5ca0*/  MOV R14, UR4 ;  /* 0x00000004000e7c02 */ /* 0x002fe40008000f00 */
[----:B------:R-:W-:-:S03]  /*5cb0*/  MOV R15, UR5 ;  /* 0x00000005000f7c02 */ /* 0x000fc60008000f00 */
[-C--:B------:R-:W-:Y:S02]  /*5cc0*/  IMAD R16, R16, R14.reuse, RZ ;  /* 0x0000000e10107224 */ /* 0x080fe400078e02ff */
[----:B------:R-:W-:-:S04]  /*5cd0*/  IMAD.WIDE.U32 R18, R5, R14, R12 ;  /* 0x0000000e05127225 */ /* 0x000fc800078e000c */
[----:B------:R-:W-:Y:S02]  /*5ce0*/  IMAD R5, R5, R15, R16 ;  /* 0x0000000f05057224 */ /* 0x000fe400078e0210 */
[----:B------:R-:W-:Y:S01]  /*5cf0*/  IMAD.MOV.U32 R13, RZ, RZ, R0 ;  /* 0x000000ffff0d7224 */ /* 0x000fe200078e0000 */
[----:B------:R-:W-:Y:S01]  /*5d00*/  MOV R0, R18 ;  /* 0x0000001200007202 */ /* 0x000fe20000000f00 */
[----:B------:R-:W-:Y:S02]  /*5d10*/  IMAD.IADD R5, R5, 0x1, R19 ;  /* 0x0000000105057824 */ /* 0x000fe400078e0213 */
.L_x_68:
[----:B------:R-:W-:Y:S05]  /*5d20*/  BSYNC.RECONVERGENT B0 ;  /* 0x0000000000007941 */ /* 0x000fea0003800200 */
.L_x_66:
        /* <DEDUP_REMOVED lines=40> */
.L_x_70:
[----:B------:R-:W2:Y:S01]  /*5fb0*/  LDCU.64 UR4, c[0x0][0x420] ;  /* 0x00008400ff0477ac */ /* 0x000ea20008000a00 */
[----:B------:R-:W-:Y:S01]  /*5fc0*/  IMAD.MOV.U32 R30, RZ, RZ, R12 ;  /* 0x000000ffff1e7224 */ /* 0x000fe200078e000c */
[----:B------:R-:W-:Y:S02]  /*5fd0*/  MOV R0, R13 ;  /* 0x0000000d00007202 */ /* 0x000fe40000000f00 */
[----:B------:R-:W-:Y:S01]  /*5fe0*/  MOV R35, 0x6020 ;  /* 0x0000602000237802 */ /* 0x000fe20000000f00 */
[----:B--2---:R-:W-:Y:S01]  /*5ff0*/  IMAD.U32 R37, RZ, RZ, UR4 ;  /* 0x00000004ff257e24 */ /* 0x004fe2000f8e00ff */
[----:B------:R-:W-:Y:S02]  /*6000*/  MOV R36, UR5 ;  /* 0x0000000500247c02 */ /* 0x000fe40008000f00 */
[----:B-1----:R-:W-:Y:S05]  /*6010*/  CALL.REL.NOINC `($__internal_0_$__cuda_sm20_div_u64) ;  /* 0x0000002c00107944 */ /* 0x002fea0003c00000 */
        /* <DEDUP_REMOVED lines=10> */
.L_x_71:
[----:B------:R-:W-:Y:S05]  /*60c0*/  BSYNC.RECONVERGENT B0 ;  /* 0x0000000000007941 */ /* 0x000fea0003800200 */
.L_x_69:
[----:B------:R-:W1:Y:S01]  /*60d0*/  LDCU.64 UR4, c[0x0][0x380] ;  /* 0x00007000ff0477ac */ /* 0x000e620008000a00 */
[----:B------:R-:W-:Y:S01]  /*60e0*/  VIADD R0, R44, 0x9 ;  /* 0x000000092c007836 */ /* 0x000fe20000000000 */
        /* <DEDUP_REMOVED lines=39> */
.L_x_73:
        /* <DEDUP_REMOVED lines=17> */
.L_x_74:
[----:B------:R-:W-:Y:S05]  /*6470*/  BSYNC.RECONVERGENT B0 ;  /* 0x0000000000007941 */ /* 0x000fea0003800200 */
.L_x_72:
        /* <DEDUP_REMOVED lines=20> */
[----:B-1----:R-:W1:Y:S01]  /*65c0*/  I2F.U32.RP R2, R14 ;  /* 0x0000000e00027306 */ /* 0x002e620000209000 */
[----:B------:R-:W-:-:S07]  /*65d0*/  ISETP.NE.U32.AND P0, PT, R14, RZ, PT ;  /* 0x000000ff0e00720c */ /* 0x000fce0003f05070 */
[----:B-1----:R-:W1:Y:S02]  /*65e0*/  MUFU.RCP R2, R2 ;  /* 0x0000000200027308 */ /* 0x002e640000001000 */
[----:B-1----:R-:W-:-:S06]  /*65f0*/  IADD3 R2, PT, PT, R2, 0xffffffe, RZ ;  /* 0x0ffffffe02027810 */ /* 0x002fcc0007ffe0ff */
[----:B------:R-:W1:Y:S02]  /*6600*/  F2I.FTZ.U32.TRUNC.NTZ R3, R2 ;  /* 0x0000000200037305 */ /* 0x000e64000021f000 */
[----:B-1----:R-:W-:Y:S01]  /*6610*/  IMAD.MOV R0, RZ, RZ, -R3 ;  /* 0x000000ffff007224 */ /* 0x002fe200078e0a03 */
[----:B------:R-:W-:-:S03]  /*6620*/  MOV R2, RZ ;  /* 0x000000ff00027202 */ /* 0x000fc60000000f00 */
        /* <DEDUP_REMOVED lines=14> */
.L_x_76:
        /* <DEDUP_REMOVED lines=9> */
[----:B------:R-:W-:-:S05]  /*67a0*/  IADD3.X R3, PT, PT, RZ, ~R30, RZ, P0, !PT ;  /* 0x8000001eff037210 */ /* 0x000fca00007fe4ff */
[----:B-1----:R-:W-:Y:S02]  /*67b0*/  IMAD R3, R3, UR4, RZ ;  /* 0x0000000403037c24 */ /* 0x002fe4000f8e02ff */
[----:B------:R-:W-:-:S04]  /*67c0*/  IMAD.WIDE.U32 R6, R2, UR4, R6 ;  /* 0x0000000402067c25 */ /* 0x000fc8000f8e0006 */
[----:B------:R-:W-:Y:S01]  /*67d0*/  IMAD R2, R2, UR5, R3 ;  /* 0x0000000502027c24 */ /* 0x000fe2000f8e0203 */
[----:B------:R-:W-:Y:S02]  /*67e0*/  MOV R3, R0 ;  /* 0x0000000000037202 */ /* 0x000fe40000000f00 */
[----:B------:R-:W-:Y:S02]  /*67f0*/  MOV R0, R6 ;  /* 0x0000000600007202 */ /* 0x000fe40000000f00 */
[----:B------:R-:W-:Y:S02]  /*6800*/  IADD3 R2, PT, PT, R2, R7, RZ ;  /* 0x0000000702027210 */ /* 0x000fe40007ffe0ff */
.L_x_77:
[----:B------:R-:W-:Y:S05]  /*6810*/  BSYNC.RECONVERGENT B0 ;  /* 0x0000000000007941 */ /* 0x000fea0003800200 */
.L_x_75:
        /* <DEDUP_REMOVED lines=11> */
[----:B------:R3:W-:Y:S01]  /*68d0*/  STG.E.64 desc[UR16][R4.64], R48 ;  /* 0x0000003004007986 */ /* 0x0007e2000c101b10 */
[----:B------:R-:W-:Y:S05]  /*68e0*/  BRA `(.L_x_65) ;  /* 0x0000002000847947 */ /* 0x000fea0003800000 */
.L_x_18:
[----:B------:R-:W-:Y:S01]  /*68f0*/  BAR.SYNC.DEFER_BLOCKING 0x0 ;  /* 0x0000000000007b1d */ /* 0x000fe20000010000 */
[----:B------:R-:W-:-:S05]  /*6900*/  UISETP.GE.AND UP0, UPT, UR14, UR13, UPT ;  /* 0x0000000d0e00728c */ /* 0x000fca000bf06270 */
[----:B------:R-:W-:Y:S01]  /*6910*/  BSSY.RECONVERGENT B1, `(.L_x_78) ;  /* 0x000010e000017945 */ /* 0x000fe20003800200 */
[----:B------:R-:W-:-:S04]  /*6920*/  DEPBAR.LE SB5, 0x2 ;  /* 0x0000d0800000791a */ /* 0x000fc80000000000 */
[----:B------:R-:W-:Y:S04]  /*6930*/  STS.128 [R42], R4 ;  /* 0x000000042a007388 */ /* 0x000fe80000000c00 */
[----:B------:R-:W-:Y:S01]  /*6940*/  STS.128 [R42+0x40], R8 ;  /* 0x000040082a007388 */ /* 0x000fe20000000c00 */
[----:B------:R-:W-:Y:S06]  /*6950*/  BAR.SYNC.DEFER_BLOCKING 0x0 ;  /* 0x0000000000007b1d */ /* 0x000fec0000010000 */
[----:B------:R-:W4:Y:S04]  /*6960*/  LDS.64 R8, [R41+UR15] ;  /* 0x0000000f29087984 */ /* 0x000f280008000a00 */
[----:B------:R-:W2:Y:S04]  /*6970*/  LDS.64 R6, [R41+UR15+0x120] ;  /* 0x0001200f29067984 */ /* 0x000ea80008000a00 */
[----:B------:R-:W3:Y:S04]  /*6980*/  LDS.64 R4, [R41+UR15+0x240] ;  /* 0x0002400f29047984 */ /* 0x000ee80008000a00 */
[----:B------:R-:W1:Y:S01]  /*6990*/  LDS.64 R2, [R41+UR15+0x360] ;  /* 0x0003600f29027984 */ /* 0x000e620008000a00 */
[----:B----4-:R-:W-:-:S02]  /*69a0*/  DMUL R8, R8, R50 ;  /* 0x0000003208087228 */ /* 0x010fc40000000000 */
[-C--:B--2---:R-:W-:Y:S02]  /*69b0*/  DMUL R6, R6, R50.reuse ;  /* 0x0000003206067228 */ /* 0x084fe40000000000 */
[-C--:B---3--:R-:W-:Y:S02]  /*69c0*/  DMUL R4, R4, R50.reuse ;  /* 0x0000003204047228 */ /* 0x088fe40000000000 */
[----:B-1----:R-:W-:Y:S01]  /*69d0*/  DMUL R2, R2, R50 ;  /* 0x0000003202027228 */ /* 0x002fe20000000000 */
[----:B------:R-:W-:Y:S10]  /*69e0*/  BRA.U !UP0, `(.L_x_79) ;  /* 0x0000000108587547 */ /* 0x000ff4000b800000 */
[----:B------:R-:W1:Y:S01]  /*69f0*/  LDCU.64 UR6, c[0x0][0x380] ;  /* 0x00007000ff0677ac */ /* 0x000e620008000a00 */
[C---:B------:R-:W-:Y:S02]  /*6a00*/  VIADD R10, R44.reuse, 0x1 ;  /* 0x000000012c0a7836 */ /* 0x040fe40000000000 */
[----:B------:R-:W-:Y:S01]  /*6a10*/  VIADD R0, R44, 0x2 ;  /* 0x000000022c007836 */ /* 0x000fe20000000000 */
[----:B------:R-:W2:Y:S01]  /*6a20*/  LDCU.64 UR4, c[0x0][0x428] ;  /* 0x00008500ff0477ac */ /* 0x000ea20008000a00 */
[----:B-1----:R-:W-:-:S04]  /*6a30*/  ISETP.GE.AND P3, PT, R43, UR7, PT ;  /* 0x000000072b007c0c */ /* 0x002fc8000bf66270 */
[----:B------:R-:W-:Y:S02]  /*6a40*/  ISETP.LT.AND P2, PT, R44, UR6, !P3 ;  /* 0x000000062c007c0c */ /* 0x000fe4000df41270 */
[----:B------:R-:W-:Y:S02]  /*6a50*/  ISETP.LT.AND P1, PT, R10, UR6, !P3 ;  /* 0x000000060a007c0c */ /* 0x000fe4000df21270 */
[----:B--2---:R-:W-:Y:S02]  /*6a60*/  IADD3 R20, P4, PT, R22, UR4, RZ ;  /* 0x0000000416147c10 */ /* 0x004fe4000ff9e0ff */
[----:B------:R-:W-:Y:S01]  /*6a70*/  ISETP.LT.AND P0, PT, R0, UR6, !P3 ;  /* 0x0000000600007c0c */ /* 0x000fe2000df01270 */
[----:B------:R-:W-:Y:S01]  /*6a80*/  VIADD R0, R44, 0x3 ;  /* 0x000000032c007836 */ /* 0x000fe20000000000 */
        /* <DEDUP_REMOVED lines=12> */
.L_x_79:
[----:B------:R-:W-:Y:S01]  /*6b50*/  LOP3.LUT R0, R53, R24, RZ, 0xfc, !PT ;  /* 0x0000001835007212 */ /* 0x000fe200078efcff */
[----:B------:R-:W-:Y:S03]  /*6b60*/  BSSY.RECONVERGENT B0, `(.L_x_81) ;  /* 0x000002d000007945 */ /* 0x000fe60003800200 */
[----:B------:R-:W-:-:S13]  /*6b70*/  ISETP.NE.U32.AND P0, PT, R0, RZ, PT ;  /* 0x000000ff0000720c */ /* 0x000fda0003f05070 */
[----:B------:R-:W-:Y:S05]  /*6b80*/  @P0 BRA `(.L_x_82) ;  /* 0x0000000000580947 */ /* 0x000fea0003800000 */
[----:B------:R-:W1:Y:S01]  /*6b90*/  I2F.U32.RP R0, R25 ;  /* 0x0000001900007306 */ /* 0x000e620000209000 */
[----:B------:R-:W-:Y:S01]  /*6ba0*/  IMAD.MOV.U32 R10, RZ, RZ, RZ ;  /* 0x000000ffff0a7224 */ /* 0x000fe200078e00ff */
[----:B------:R-:W-:-:S06]  /*6bb0*/  ISETP.NE.U32.AND P0, PT, R25, RZ, PT ;  /* 0x000000ff1900720c */ /* 0x000fcc0003f05070 */
[----:B-1----:R-:W1:Y:S02]  /*6bc0*/  MUFU.RCP R0, R0 ;  /* 0x0000000000007308 */ /* 0x002e640000001000 */
[----:B-1----:R-:W-:-:S06]  /*6bd0*/  IADD3 R0, PT, PT, R0, 0xffffffe, RZ ;  /* 0x0ffffffe00007810 */ /* 0x002fcc0007ffe0ff */
[----:B------:R-:W1:Y:S02]  /*6be0*/  F2I.FTZ.U32.TRUNC.NTZ R11, R0 ;  /* 0x00000000000b7305 */ /* 0x000e64000021f000 */
[----:B-1----:R-:W-:-:S05]  /*6bf0*/  IADD3 R0, PT, PT, RZ, -R11, RZ ;  /* 0x8000000bff007210 */ /* 0x002fca0007ffe0ff */
[----:B------:R-:W-:-:S04]  /*6c00*/  IMAD R0, R0, R25, RZ ;  /* 0x0000001900007224 */ /* 0x000fc800078e02ff */
[----:B------:R-:W-:-:S04]  /*6c10*/  IMAD.HI.U32 R10, R11, R0, R10 ;  /* 0x000000000b0a7227 */ /* 0x000fc800078e000a */
[----:B------:R-:W-:Y:S02]  /*6c20*/  IMAD.MOV.U32 R11, RZ, RZ, RZ ;  /* 0x000000ffff0b7224 */ /* 0x000fe400078e00ff */
        /* <DEDUP_REMOVED lines=12> */
.L_x_82:
        /* <DEDUP_REMOVED lines=8> */
[----:B------:R-:W-:Y:S01]  /*6d70*/  IADD3 R10, P0, PT, RZ, -R0, RZ ;  /* 0x80000000ff0a7210 */ /* 0x000fe20007f1e0ff */
[----:B------:R-:W-:Y:S01]  /*6d80*/  IMAD.MOV.U32 R20, RZ, RZ, R54 ;  /* 0x000000ffff147224 */ /* 0x000fe200078e0036 */
[----:B------:R-:W-:Y:S02]  /*6d90*/  MOV R21, R53 ;  /* 0x0000003500157202 */ /* 0x000fe40000000f00 */
[----:B------:R-:W-:Y:S01]  /*6da0*/  IADD3.X R11, PT, PT, RZ, ~R30, RZ, P0, !PT ;  /* 0x8000001eff0b7210 */ /* 0x000fe200007fe4ff */
[----:B-1----:R-:W-:Y:S01]  /*6db0*/  IMAD.U32 R25, RZ, RZ, UR4 ;  /* 0x00000004ff197e24 */ /* 0x002fe2000f8e00ff */
[----:B------:R-:W-:-:S03]  /*6dc0*/  MOV R24, UR5 ;  /* 0x0000000500187c02 */ /* 0x000fc60008000f00 */
[-C--:B------:R-:W-:Y:S02]  /*6dd0*/  IMAD R11, R11, R25.reuse, RZ ;  /* 0x000000190b0b7224 */ /* 0x080fe400078e02ff */
[----:B------:R-:W-:-:S04]  /*6de0*/  IMAD.WIDE.U32 R20, R10, R25, R20 ;  /* 0x000000190a147225 */ /* 0x000fc800078e0014 */
[----:B------:R-:W-:Y:S02]  /*6df0*/  IMAD R11, R10, R24, R11 ;  /* 0x000000180a0b7224 */ /* 0x000fe400078e020b */
[----:B------:R-:W-:Y:S01]  /*6e00*/  IMAD.MOV.U32 R10, RZ, RZ, R0 ;  /* 0x000000ffff0a7224 */ /* 0x000fe200078e0000 */
[----:B------:R-:W-:Y:S02]  /*6e10*/  MOV R0, R20 ;  /* 0x0000001400007202 */ /* 0x000fe40000000f00 */
[----:B------:R-:W-:Y:S02]  /*6e20*/  IADD3 R11, PT, PT, R21, R11, RZ ;  /* 0x0000000b150b7210 */ /* 0x000fe40007ffe0ff */
.L_x_83:
[----:B------:R-:W-:Y:S05]  /*6e30*/  BSYNC.RECONVERGENT B0 ;  /* 0x0000000000007941 */ /* 0x000fea0003800200 */
.L_x_81:
        /* <DEDUP_REMOVED lines=40> */
.L_x_85:
        /* <DEDUP_REMOVED lines=17> */
.L_x_86:
[----:B------:R-:W-:Y:S05]  /*71d0*/  BSYNC.RECONVERGENT B0 ;  /* 0x0000000000007941 */ /* 0x000fea0003800200 */
.L_x_84:
        /* <DEDUP_REMOVED lines=41> */
.L_x_88:
        /* <DEDUP_REMOVED lines=17> */
.L_x_89:
[----:B------:R-:W-:Y:S05]  /*7580*/  BSYNC.RECONVERGENT B0 ;  /* 0x0000000000007941 */ /* 0x000fea0003800200 */
.L_x_87:
        /* <DEDUP_REMOVED lines=41> */
.L_x_91:
        /* <DEDUP_REMOVED lines=17> */
.L_x_92:
[----:B------:R-:W-:Y:S05]  /*7930*/  BSYNC.RECONVERGENT B0 ;  /* 0x0000000000007941 */ /* 0x000fea0003800200 */
.L_x_90:
        /* <DEDUP_REMOVED lines=10> */
[----:B------:R1:W-:Y:S02]  /*79e0*/  @P2 STG.E.64 desc[UR16][R6.64], R2 ;  /* 0x0000000206002986 */ /* 0x0003e4000c101b10 */
.L_x_80:
[----:B------:R-:W-:Y:S05]  /*79f0*/  BSYNC.RECONVERGENT B1 ;  /* 0x0000000000017941 */ /* 0x000fea0003800200 */
.L_x_78:
[----:B------:R-:W-:Y:S01]  /*7a00*/  BAR.SYNC.DEFER_BLOCKING 0x0 ;  /* 0x0000000000007b1d */ /* 0x000fe20000010000 */
[----:B------:R-:W-:-:S05]  /*7a10*/  UISETP.GE.AND UP0, UPT, UR14, UR13, UPT ;  /* 0x0000000d0e00728c */ /* 0x000fca000bf06270 */
[----:B------:R-:W3:Y:S01]  /*7a20*/  LDCU.64 UR4, c[0x0][0x440] ;  /* 0x00008800ff0477ac */ /* 0x000ee20008000a00 */
[----:B-----5:R-:W-:Y:S01]  /*7a30*/  STS.128 [R42], R16 ;  /* 0x000000102a007388 */ /* 0x020fe20000000c00 */
[----:B---3--:R-:W-:-:S03]  /*7a40*/  IADD3 R10, P0, PT, R22, UR4, RZ ;  /* 0x00000004160a7c10 */ /* 0x008fc6000ff1e0ff */
[----:B------:R-:W-:Y:S01]  /*7a50*/  STS.128 [R42+0x40], R12 ;  /* 0x0000400c2a007388 */ /* 0x000fe20000000c00 */
[----:B------:R-:W-:Y:S01]  /*7a60*/  IADD3.X R11, PT, PT, R23, UR5, RZ, P0, !PT ;  /* 0x00000005170b7c10 */ /* 0x000fe200087fe4ff */
[----:B------:R-:W-:Y:S06]  /*7a70*/  BAR.SYNC.DEFER_BLOCKING 0x0 ;  /* 0x0000000000007b1d */ /* 0x000fec0000010000 */
[----:B------:R-:W3:Y:S04]  /*7a80*/  LDS.64 R8, [R41+UR15] ;  /* 0x0000000f29087984 */ /* 0x000ee80008000a00 */
[----:B-1----:R-:W1:Y:S04]  /*7a90*/  LDS.64 R6, [R41+UR15+0x120] ;  /* 0x0001200f29067984 */ /* 0x002e680008000a00 */
[----:B--2---:R-:W2:Y:S04]  /*7aa0*/  LDS.64 R4, [R41+UR15+0x240] ;  /* 0x0002400f29047984 */ /* 0x004ea80008000a00 */
[----:B------:R-:W4:Y:S01]  /*7ab0*/  LDS.64 R2, [R41+UR15+0x360] ;  /* 0x0003600f29027984 */ /* 0x000f220008000a00 */
[----:B---3--:R-:W-:-:S02]  /*7ac0*/  DMUL R8, R8, R50 ;  /* 0x0000003208087228 */ /* 0x008fc40000000000 */
[-C--:B-1----:R-:W-:Y:S02]  /*7ad0*/  DMUL R6, R6, R50.reuse ;  /* 0x0000003206067228 */ /* 0x082fe40000000000 */
[-C--:B--2---:R-:W-:Y:S02]  /*7ae0*/  DMUL R4, R4, R50.reuse ;  /* 0x0000003204047228 */ /* 0x084fe40000000000 */
[----:B----4-:R-:W-:Y:S01]  /*7af0*/  DMUL R50, R2, R50 ;  /* 0x0000003202327228 */ /* 0x010fe20000000000 */
[----:B------:R-:W-:Y:S01]  /*7b00*/  VIADD R2, R44, 0x8 ;  /* 0x000000082c027836 */ /* 0x000fe20000000000 */
[----:B------:R-:W-:Y:S09]  /*7b10*/  BRA.U !UP0, `(.L_x_93) ;  /* 0x0000000108547547 */ /* 0x000ff2000b800000 */
[----:B------:R-:W1:Y:S01]  /*7b20*/  LDCU.64 UR4, c[0x0][0x428] ;  /* 0x00008500ff0477ac */ /* 0x000e620008000a00 */
[----:B------:R-:W-:Y:S01]  /*7b30*/  ISETP.GE.AND P3, PT, R43, UR7, PT ;  /* 0x000000072b007c0c */ /* 0x000fe2000bf66270 */
[----:B------:R-:W-:-:S03]  /*7b40*/  VIADD R0, R44, 0x9 ;  /* 0x000000092c007836 */ /* 0x000fc60000000000 */
[----:B------:R-:W-:Y:S01]  /*7b50*/  ISETP.LT.AND P2, PT, R2, UR6, !P3 ;  /* 0x0000000602007c0c */ /* 0x000fe2000df41270 */
[----:B------:R-:W-:Y:S01]  /*7b60*/  VIADD R2, R44, 0xa ;  /* 0x0000000a2c027836 */ /* 0x000fe20000000000 */
[----:B------:R-:W-:Y:S01]  /*7b70*/  ISETP.LT.AND P1, PT, R0, UR6, !P3 ;  /* 0x0000000600007c0c */ /* 0x000fe2000df21270 */
[----:B------:R-:W-:-:S03]  /*7b80*/  VIADD R44, R44, 0xb ;  /* 0x0000000b2c2c7836 */ /* 0x000fc60000000000 */
[----:B------:R-:W-:Y:S02]  /*7b90*/  ISETP.LT.AND P0, PT, R2, UR6, !P3 ;  /* 0x0000000602007c0c */ /* 0x000fe4000df01270 */
[----:B------:R-:W-:Y:S02]  /*7ba0*/  ISETP.LT.AND P3, PT, R44, UR6, !P3 ;  /* 0x000000062c007c0c */ /* 0x000fe4000df61270 */
[----:B-1----:R-:W-:-:S03]  /*7bb0*/  IADD3 R12, P4, PT, R10, UR4, RZ ;  /* 0x000000040a0c7c10 */ /* 0x002fc6000ff9e0ff */
[----:B------:R-:W-:Y:S01]  /*7bc0*/  @P2 STG.E.64 desc[UR16][R10.64], R8 ;  /* 0x000000080a002986 */ /* 0x000fe2000c101b10 */
[----:B------:R-:W-:Y:S02]  /*7bd0*/  IADD3.X R13, PT, PT, R11, UR5, RZ, P4, !PT ;  /* 0x000000050b0d7c10 */ /* 0x000fe4000a7fe4ff */
[----:B------:R-:W-:-:S03]  /*7be0*/  IADD3 R2, P4, PT, R12, UR4, RZ ;  /* 0x000000040c027c10 */ /* 0x000fc6000ff9e0ff */
[----:B------:R-:W-:Y:S01]  /*7bf0*/  @P1 STG.E.64 desc[UR16][R12.64], R6 ;  /* 0x000000060c001986 */ /* 0x000fe2000c101b10 */
[----:B------:R-:W-:-:S05]  /*7c00*/  IADD3.X R3, PT, PT, R13, UR5, RZ, P4, !PT ;  /* 0x000000050d037c10 */ /* 0x000fca000a7fe4ff */
[----:B------:R1:W-:Y:S02]  /*7c10*/  @P0 STG.E.64 desc[UR16][R2.64], R4 ;  /* 0x0000000402000986 */ /* 0x0003e4000c101b10 */
[----:B-1----:R-:W-:-:S04]  /*7c20*/  IADD3 R2, P0, PT, R2, UR4, RZ ;  /* 0x0000000402027c10 */ /* 0x002fc8000ff1e0ff */
[----:B------:R-:W-:Y:S01]  /*7c30*/  IADD3.X R3, PT, PT, R3, UR5, RZ, P0, !PT ;  /* 0x0000000503037c10 */ /* 0x000fe200087fe4ff */
[----:B------:R-:W-:Y:S08]  /*7c40*/  @!P3 BRA `(.L_x_65) ;  /* 0x0000000c00acb947 */ /* 0x000ff00003800000 */
[----:B------:R2:W-:Y:S01]  /*7c50*/  STG.E.64 desc[UR16][R2.64], R50 ;  /* 0x0000003202007986 */ /* 0x0005e2000c101b10 */
[----:B------:R-:W-:Y:S05]  /*7c60*/  BRA `(.L_x_65) ;  /* 0x0000000c00a47947 */ /* 0x000fea0003800000 */
.L_x_93:
[----:B------:R-:W-:Y:S01]  /*7c70*/  IADD3 R12, P0, PT, R10, -UR8, RZ ;  /* 0x800000080a0c7c10 */ /* 0x000fe2000ff1e0ff */
[----:B------:R-:W-:Y:S03]  /*7c80*/  BSSY.RECONVERGENT B0, `(.L_x_94) ;  /* 0x000002d000007945 */ /* 0x000fe60003800200 */
[----:B------:R-:W-:-:S04]  /*7c90*/  IADD3.X R13, PT, PT, R11, ~UR9, RZ, P0, !PT ;  /* 0x800000090b0d7c10 */ /* 0x000fc800087fe4ff */
[----:B------:R-:W-:-:S04]  /*7ca0*/  LOP3.LUT R0, R13, R24, RZ, 0xfc, !PT ;  /* 0x000000180d007212 */ /* 0x000fc800078efcff */
[----:B------:R-:W-:-:S13]  /*7cb0*/  ISETP.NE.U32.AND P0, PT, R0, RZ, PT ;  /* 0x000000ff0000720c */ /* 0x000fda0003f05070 */
[----:B------:R-:W-:Y:S05]  /*7cc0*/  @P0 BRA `(.L_x_95) ;  /* 0x0000000000580947 */ /* 0x000fea0003800000 */
[----:B------:R-:W1:Y:S01]  /*7cd0*/  I2F.U32.RP R0, R25 ;  /* 0x0000001900007306 */ /* 0x000e620000209000 */
[----:B------:R-:W-:Y:S01]  /*7ce0*/  IMAD.MOV.U32 R14, RZ, RZ, RZ ;  /* 0x000000ffff0e7224 */ /* 0x000fe200078e00ff */
[----:B------:R-:W-:Y:S01]  /*7cf0*/  ISETP.NE.U32.AND P0, PT, R25, RZ, PT ;  /* 0x000000ff1900720c */ /* 0x000fe20003f05070 */
[----:B------:R-:W-:-:S05]  /*7d00*/  IMAD.MOV.U32 R3, RZ, RZ, RZ ;  /* 0x000000ffff037224 */ /* 0x000fca00078e00ff */
[----:B-1----:R-:W1:Y:S02]  /*7d10*/  MUFU.RCP R0, R0 ;  /* 0x0000000000007308 */ /* 0x002e640000001000 */
        /* <DEDUP_REMOVED lines=17> */
.L_x_95:
        /* <DEDUP_REMOVED lines=18> */
.L_x_96:
[----:B------:R-:W-:Y:S05]  /*7f50*/  BSYNC.RECONVERGENT B0 ;  /* 0x0000000000007941 */ /* 0x000fea0003800200 */
.L_x_94:
        /* <DEDUP_REMOVED lines=40> */
.L_x_98:
        /* <DEDUP_REMOVED lines=17> */
.L_x_99:
[----:B------:R-:W-:Y:S05]  /*82f0*/  BSYNC.RECONVERGENT B0 ;  /* 0x0000000000007941 */ /* 0x000fea0003800200 */
.L_x_97:
        /* <DEDUP_REMOVED lines=41> */
.L_x_101:
        /* <DEDUP_REMOVED lines=17> */
.L_x_102:
[----:B------:R-:W-:Y:S05]  /*86a0*/  BSYNC.RECONVERGENT B0 ;  /* 0x0000000000007941 */ /* 0x000fea0003800200 */
.L_x_100:
        /* <DEDUP_REMOVED lines=41> */
.L_x_104:
        /* <DEDUP_REMOVED lines=16> */
.L_x_105:
[----:B------:R-:W-:Y:S05]  /*8a40*/  BSYNC.RECONVERGENT B0 ;  /* 0x0000000000007941 */ /* 0x000fea0003800200 */
.L_x_103:
        /* <DEDUP_REMOVED lines=11> */
.L_x_65:
[----:B------:R-:W-:Y:S05]  /*8b00*/  BSYNC.RECONVERGENT B2 ;  /* 0x0000000000027941 */ /* 0x000fea0003800200 */
.L_x_17:
[----:B------:R-:W-:-:S13]  /*8b10*/  PLOP3.LUT P0, PT, PT, PT, UP1, 0x40, 0x4 ;  /* 0x000000000004781c */ /* 0x000fda0003f0e818 */
[----:B------:R-:W-:Y:S05]  /*8b20*/  @P0 EXIT ;  /* 0x000000000000094d */ /* 0x000fea0003800000 */
[----:B------:R-:W-:Y:S01]  /*8b30*/  BAR.SYNC.DEFER_BLOCKING 0x0 ;  /* 0x0000000000007b1d */ /* 0x000fe20000010000 */
[----:B------:R-:W-:Y:S01]  /*8b40*/  ISETP.NE.AND P0, PT, R38, RZ, PT ;  /* 0x000000ff2600720c */ /* 0x000fe20003f05270 */
[----:B------:R-:W-:-:S04]  /*8b50*/  UIADD3 UR5, UPT, UPT, UR12, 0x1, URZ ;  /* 0x000000010c057890 */ /* 0x000fc8000fffe0ff */
[----:B------:R-:W4:Y:S02]  /*8b60*/  LDCU UR4, c[0x0][0x394] ;  /* 0x00007280ff0477ac */ /* 0x000f240008000800 */
[----:B----4-:R-:W-:-:S04]  /*8b70*/  UISETP.NE.AND UP0, UPT, UR5, UR4, UPT ;  /* 0x000000040500728c */ /* 0x010fc8000bf05270 */
[----:B------:R-:W-:Y:S02]  /*8b80*/  USEL UR5, UR5, URZ, UP0 ;  /* 0x000000ff05057287 */ /* 0x000fe40008000000 */
[----:B------:R-:W-:Y:S10]  /*8b90*/  @P0 EXIT ;  /* 0x000000000000094d */ /* 0x000ff40003800000 */
[----:B------:R-:W-:Y:S02]  /*8ba0*/  MOV R0, UR5 ;  /* 0x0000000500007c02 */ /* 0x000fe40008000f00 */
[----:B-12---:R-:W-:Y:S02]  /*8bb0*/  MOV R2, UR20 ;  /* 0x0000001400027c02 */ /* 0x006fe40008000f00 */
[----:B------:R-:W-:Y:S01]  /*8bc0*/  MOV R3, UR21 ;  /* 0x0000001500037c02 */ /* 0x000fe20008000f00 */
[----:B------:R-:W-:Y:S01]  /*8bd0*/  @!PT LDS RZ, [RZ] ;  /* 0x00000000fffff984 */ /* 0x000fe20000000800 */
[----:B------:R-:W-:Y:S01]  /*8be0*/  @!PT LDS RZ, [RZ] ;  /* 0x00000000fffff984 */ /* 0x000fe20000000800 */
[----:B------:R-:W-:Y:S01]  /*8bf0*/  @!PT LDS RZ, [RZ] ;  /* 0x00000000fffff984 */ /* 0x000fe20000000800 */
[----:B------:R-:W-:Y:S01]  /*8c00*/  @!PT LDS RZ, [RZ] ;  /* 0x00000000fffff984 */ /* 0x000fe20000000800 */
[----:B------:R-:W-:Y:S06]  /*8c10*/  MEMBAR.ALL.GPU ;  /* 0x0000000000007992 */ /* 0x000fec000000a000 */
[----:B------:R-:W-:-:S00]  /*8c20*/  ERRBAR ;  /* 0x00000000000079ab */ /* 0x000fc00000000000 */
[----:B------:R-:W-:Y:S06]  /*8c30*/  CGAERRBAR ;  /* 0x00000000000075ab */ /* 0x000fec0000000000 */
[----:B------:R-:W-:Y:S01]  /*8c40*/  STG.E.STRONG.GPU desc[UR16][R2.64], R0 ;  /* 0x0000000002007986 */ /* 0x000fe2000c10f910 */
[----:B------:R-:W-:Y:S05]  /*8c50*/  EXIT ;  /* 0x000000000000794d */ /* 0x000fea0003800000 */
        .weak           $__internal_0_$__cuda_sm20_div_u64
        .type           $__internal_0_$__cuda_sm20_div_u64,@function
        .size           $__internal_0_$__cuda_sm20_div_u64,(.L_x_107 - $__internal_0_$__cuda_sm20_div_u64)
$__internal_0_$__cuda_sm20_div_u64:
[----:B------:R-:W-:Y:S01]  /*8c60*/  IMAD.MOV.U32 R32, RZ, RZ, R37 ;  /* 0x000000ffff207224 */ /* 0x000fe200078e0025 */
[----:B------:R-:W-:-:S04]  /*8c70*/  MOV R33, R36 ;  /* 0x0000002400217202 */ /* 0x000fc80000000f00 */
[----:B------:R-:W1:Y:S08]  /*8c80*/  I2F.U64.RP R31, R32 ;  /* 0x00000020001f7312 */ /* 0x000e700000309000 */
[----:B-1----:R-:W1:Y:S02]  /*8c90*/  MUFU.RCP R31, R31 ;  /* 0x0000001f001f7308 */ /* 0x002e640000001000 */
[----:B-1----:R-:W-:-:S06]  /*8ca0*/  VIADD R31, R31, 0x1ffffffe ;  /* 0x1ffffffe1f1f7836 */ /* 0x002fcc0000000000 */
[----:B------:R-:W1:Y:S02]  /*8cb0*/  F2I.U64.TRUNC R60, R31 ;  /* 0x0000001f003c7311 */ /* 0x000e64000020d800 */
[----:B-1----:R-:W-:-:S04]  /*8cc0*/  IMAD.WIDE.U32 R58, R60, R37, RZ ;  /* 0x000000253c3a7225 */ /* 0x002fc800078e00ff */
[C---:B------:R-:W-:Y:S01]  /*8cd0*/  IMAD R32, R60.reuse, R36, R59 ;  /* 0x000000243c207224 */ /* 0x040fe200078e023b */
[----:B------:R-:W-:Y:S01]  /*8ce0*/  IADD3 R33, P1, PT, RZ, -R58, RZ ;  /* 0x8000003aff217210 */ /* 0x000fe20007f3e0ff */
[----:B------:R-:W-:Y:S02]  /*8cf0*/  IMAD.MOV.U32 R59, RZ, RZ, R60 ;  /* 0x000000ffff3b7224 */ /* 0x000fe400078e003c */
[----:B------:R-:W-:Y:S02]  /*8d00*/  IMAD R32, R61, R37, R32 ;  /* 0x000000253d207224 */ /* 0x000fe400078e0220 */
[----:B------:R-:W-:-:S03]  /*8d10*/  IMAD.HI.U32 R58, R60, R33, RZ ;  /* 0x000000213c3a7227 */ /* 0x000fc600078e00ff */
[----:B------:R-:W-:-:S05]  /*8d20*/  IADD3.X R32, PT, PT, RZ, ~R32, RZ, P1, !PT ;  /* 0x80000020ff207210 */ /* 0x000fca0000ffe4ff */
[----:B------:R-:W-:-:S04]  /*8d30*/  IMAD.WIDE.U32 R58, P3, R60, R32, R58 ;  /* 0x000000203c3a7225 */ /* 0x000fc8000786003a */
[C---:B------:R-:W-:Y:S02]  /*8d40*/  IMAD R31, R61.reuse, R32, RZ ;  /* 0x000000203d1f7224 */ /* 0x040fe400078e02ff */
[----:B------:R-:W-:-:S04]  /*8d50*/  IMAD.HI.U32 R33, P2, R61, R33, R58 ;  /* 0x000000213d217227 */ /* 0x000fc8000784003a */
[----:B------:R-:W-:Y:S01]  /*8d60*/  IMAD.HI.U32 R32, R61, R32, RZ ;  /* 0x000000203d207227 */ /* 0x000fe200078e00ff */
[----:B------:R-:W-:-:S04]  /*8d70*/  IADD3 R59, P1, PT, R31, R33, RZ ;  /* 0x000000211f3b7210 */ /* 0x000fc80007f3e0ff */
[----:B------:R-:W-:Y:S01]  /*8d80*/  IADD3.X R32, PT, PT, R32, R61, RZ, P3, !PT ;  /* 0x0000003d20207210 */ /* 0x000fe20001ffe4ff */
[----:B------:R-:W-:-:S03]  /*8d90*/  IMAD.WIDE.U32 R60, R59, R37, RZ ;  /* 0x000000253b3c7225 */ /* 0x000fc600078e00ff */
[----:B------:R-:W-:Y:S01]  /*8da0*/  IADD3.X R34, PT, PT, RZ, RZ, R32, P1, P2 ;  /* 0x000000ffff227210 */ /* 0x000fe20000fe4420 */
[----:B------:R-:W-:Y:S01]  /*8db0*/  IMAD R32, R59, R36, R61 ;  /* 0x000000243b207224 */ /* 0x000fe200078e023d */
[----:B------:R-:W-:-:S03]  /*8dc0*/  IADD3 R33, P1, PT, RZ, -R60, RZ ;  /* 0x8000003cff217210 */ /* 0x000fc60007f3e0ff */
[----:B------:R-:W-:Y:S02]  /*8dd0*/  IMAD R32, R34, R37, R32 ;  /* 0x0000002522207224 */ /* 0x000fe400078e0220 */
[----:B------:R-:W-:-:S04]  /*8de0*/  IMAD.HI.U32 R58, R59, R33, RZ ;  /* 0x000000213b3a7227 */ /* 0x000fc800078e00ff */
[----:B------:R-:W-:-:S04]  /*8df0*/  IMAD.X R32, RZ, RZ, ~R32, P1 ;  /* 0x000000ffff207224 */ /* 0x000fc800008e0e20 */
[----:B------:R-:W-:-:S04]  /*8e00*/  IMAD.WIDE.U32 R58, P3, R59, R32, R58 ;  /* 0x000000203b3a7225 */ /* 0x000fc8000786003a */
[C---:B------:R-:W-:Y:S02]  /*8e10*/  IMAD R31, R34.reuse, R32, RZ ;  /* 0x00000020221f7224 */ /* 0x040fe400078e02ff */
[----:B------:R-:W-:-:S04]  /*8e20*/  IMAD.HI.U32 R33, P2, R34, R33, R58 ;  /* 0x0000002122217227 */ /* 0x000fc8000784003a */
[----:B------:R-:W-:Y:S01]  /*8e30*/  IMAD.HI.U32 R32, R34, R32, RZ ;  /* 0x0000002022207227 */ /* 0x000fe200078e00ff */
[----:B------:R-:W-:-:S03]  /*8e40*/  IADD3 R33, P1, PT, R31, R33, RZ ;  /* 0x000000211f217210 */ /* 0x000fc60007f3e0ff */
[----:B------:R-:W-:Y:S01]  /*8e50*/  IMAD.MOV.U32 R59, RZ, RZ, RZ ;  /* 0x000000ffff3b7224 */ /* 0x000fe200078e00ff */
[----:B------:R-:W-:Y:S01]  /*8e60*/  IADD3.X R31, PT, PT, R32, R34, RZ, P3, !PT ;  /* 0x00000022201f7210 */ /* 0x000fe20001ffe4ff */
[----:B------:R-:W-:-:S03]  /*8e70*/  IMAD.HI.U32 R58, R33, R30, RZ ;  /* 0x0000001e213a7227 */ /* 0x000fc600078e00ff */
[----:B------:R-:W-:Y:S01]  /*8e80*/  IADD3.X R31, PT, PT, RZ, RZ, R31, P1, P2 ;  /* 0x000000ffff1f7210 */ /* 0x000fe20000fe441f */
[----:B------:R-:W-:-:S04]  /*8e90*/  IMAD.WIDE.U32 R32, R33, R0, R58 ;  /* 0x0000000021207225 */ /* 0x000fc800078e003a */
[C---:B------:R-:W-:Y:S02]  /*8ea0*/  IMAD R40, R31.reuse, R0, RZ ;  /* 0x000000001f287224 */ /* 0x040fe400078e02ff */
[----:B------:R-:W-:-:S04]  /*8eb0*/  IMAD.HI.U32 R32, P2, R31, R30, R32 ;  /* 0x0000001e1f207227 */ /* 0x000fc80007840020 */
[----:B------:R-:W-:Y:S01]  /*8ec0*/  IMAD.HI.U32 R31, R31, R0, RZ ;  /* 0x000000001f1f7227 */ /* 0x000fe200078e00ff */
[----:B------:R-:W-:-:S04]  /*8ed0*/  IADD3 R40, P1, PT, R40, R32, RZ ;  /* 0x0000002028287210 */ /* 0x000fc80007f3e0ff */
[----:B------:R-:W-:Y:S01]  /*8ee0*/  IADD3.X R31, PT, PT, R31, RZ, RZ, P2, !PT ;  /* 0x000000ff1f1f7210 */ /* 0x000fe200017fe4ff */
[----:B------:R-:W-:-:S04]  /*8ef0*/  IMAD.WIDE.U32 R32, R40, R37, RZ ;  /* 0x0000002528207225 */ /* 0x000fc800078e00ff */
[----:B------:R-:W-:Y:S01]  /*8f00*/  IMAD.X R39, RZ, RZ, R31, P1 ;  /* 0x000000ffff277224 */ /* 0x000fe200008e061f */
[----:B------:R-:W-:Y:S01]  /*8f10*/  IADD3 R30, P1, PT, -R32, R30, RZ ;  /* 0x0000001e201e7210 */ /* 0x000fe20007f3e1ff */
[----:B------:R-:W-:-:S03]  /*8f20*/  IMAD R31, R40, R36, R33 ;  /* 0x00000024281f7224 */ /* 0x000fc600078e0221 */
[-C--:B------:R-:W-:Y:S01]  /*8f30*/  ISETP.GE.U32.AND P3, PT, R30, R37.reuse, PT ;  /* 0x000000251e00720c */ /* 0x080fe20003f66070 */
[----:B------:R-:W-:Y:S01]  /*8f40*/  IMAD R31, R39, R37, R31 ;  /* 0x00000025271f7224 */ /* 0x000fe200078e021f */
[----:B------:R-:W-:-:S04]  /*8f50*/  IADD3 R32, P2, PT, -R37, R30, RZ ;  /* 0x0000001e25207210 */ /* 0x000fc80007f5e1ff */
[----:B------:R-:W-:Y:S02]  /*8f60*/  IADD3.X R0, PT, PT, ~R31, R0, RZ, P1, !PT ;  /* 0x000000001f007210 */ /* 0x000fe40000ffe5ff */
[----:B------:R-:W-:Y:S02]  /*8f70*/  IADD3 R34, P1, PT, R40, 0x1, RZ ;  /* 0x0000000128227810 */ /* 0x000fe40007f3e0ff */
[C---:B------:R-:W-:Y:S01]  /*8f80*/  ISETP.GE.U32.AND.EX P3, PT, R0.reuse, R36, PT, P3 ;  /* 0x000000240000720c */ /* 0x040fe20003f66130 */
[----:B------:R-:W-:Y:S01]  /*8f90*/  IMAD.X R31, R0, 0x1, ~R36, P2 ;  /* 0x00000001001f7824 */ /* 0x000fe200010e0e24 */
[----:B------:R-:W-:Y:S02]  /*8fa0*/  IADD3.X R33, PT, PT, RZ, R39, RZ, P1, !PT ;  /* 0x00000027ff217210 */ /* 0x000fe40000ffe4ff */
[----:B------:R-:W-:Y:S02]  /*8fb0*/  SEL R34, R34, R40, P3 ;  /* 0x0000002822227207 */ /* 0x000fe40001800000 */
[----:B------:R-:W-:-:S02]  /*8fc0*/  SEL R32, R32, R30, P3 ;  /* 0x0000001e20207207 */ /* 0x000fc40001800000 */
[----:B------:R-:W-:Y:S02]  /*8fd0*/  SEL R31, R31, R0, P3 ;  /* 0x000000001f1f7207 */ /* 0x000fe40001800000 */
[----:B------:R-:W-:Y:S02]  /*8fe0*/  SEL R33, R33, R39, P3 ;  /* 0x0000002721217207 */ /* 0x000fe40001800000 */
[----:B------:R-:W-:Y:S02]  /*8ff0*/  IADD3 R0, P2, PT, R34, 0x1, RZ ;  /* 0x0000000122007810 */ /* 0x000fe40007f5e0ff */
[----:B------:R-:W-:Y:S02]  /*9000*/  ISETP.GE.U32.AND P3, PT, R32, R37, PT ;  /* 0x000000252000720c */ /* 0x000fe40003f66070 */
[----:B------:R-:W-:Y:S01]  /*9010*/  ISETP.NE.U32.AND P1, PT, R37, RZ, PT ;  /* 0x000000ff2500720c */ /* 0x000fe20003f25070 */
[----:B------:R-:W-:Y:S01]  /*9020*/  IMAD.X R30, RZ, RZ, R33, P2 ;  /* 0x000000ffff1e7224 */ /* 0x000fe200010e0621 */
[----:B------:R-:W-:-:S02]  /*9030*/  ISETP.GE.U32.AND.EX P3, PT, R31, R36, PT, P3 ;  /* 0x000000241f00720c */ /* 0x000fc40003f66130 */
[----:B------:R-:W-:Y:S02]  /*9040*/  MOV R32, R35 ;  /* 0x0000002300207202 */ /* 0x000fe40000000f00 */
[----:B------:R-:W-:Y:S01]  /*9050*/  SEL R30, R30, R33, P3 ;  /* 0x000000211e1e7207 */ /* 0x000fe20001800000 */
[----:B------:R-:W-:Y:S01]  /*9060*/  IMAD.MOV.U32 R33, RZ, RZ, 0x0 ;  /* 0x00000000ff217424 */ /* 0x000fe200078e00ff */
[----:B------:R-:W-:Y:S02]  /*9070*/  ISETP.NE.AND.EX P1, PT, R36, RZ, PT, P1 ;  /* 0x000000ff2400720c */ /* 0x000fe40003f25310 */
[----:B------:R-:W-:Y:S02]  /*9080*/  SEL R0, R0, R34, P3 ;  /* 0x0000002200007207 */ /* 0x000fe40001800000 */
[----:B------:R-:W-:Y:S02]  /*9090*/  SEL R30, R30, 0xffffffff, P1 ;  /* 0xffffffff1e1e7807 */ /* 0x000fe40000800000 */
[----:B------:R-:W-:Y:S01]  /*90a0*/  SEL R0, R0, 0xffffffff, P1 ;  /* 0xffffffff00007807 */ /* 0x000fe20000800000 */
[----:B------:R-:W-:Y:S06]  /*90b0*/  RET.REL.NODEC R32 `(_ZN7cutlass6KernelINS_4gemm6kernel14RankKUniversalINS1_11threadblock13MmaMultistageINS1_9GemmShapeILi32ELi32ELi16EEENS_9transform11threadblock28PredicatedTileAccessIteratorINS_11MatrixShapeILi32ELi16EEEdNS_6layout11ColumnMajorELi1ENS8_31PitchLinearWarpStripedThreadMapINS_16PitchLinearShapeILi32ELi16EEELi128ENSG_ILi16ELi2EEELi1EEENS_5ArrayIdLi1ELb1EEELb0ENSD_9NoPermuteEEENS9_25RegularTileAccessIteratorISC_dNSD_43ColumnMajorTensorOpMultiplicandCongruous64bELi1ESJ_Li8EEELNS_4arch14CacheOperation4KindE0ENSA_INSB_ILi16ELi32EEEdNSD_8RowMajorELi0ESJ_SL_Lb0ESM_EENSO_ISU_dNSD_40RowMajorTensorOpMultiplicandCongruous64bELi0ESJ_Li8EEELST_0EdSV_NS4_9MmaPolicyINS1_4warp11MmaTensorOpINS6_ILi16ELi16ELi16EEEdSP_dSX_dSV_NS10_17MmaTensorOpPolicyINSR_3MmaINS6_ILi8ELi8ELi4EEELi32EdSV_dSE_dSV_NSR_13OpMultiplyAddEEENSB_ILi1ELi1EEEEELi1ELb0EbEENSB_ILi0ELi0EEES1B_Li1EEELi3ELNS1_23SharedMemoryClearOptionE0EbEENS_8epilogue11threadblock8EpilogueIS7_S1A_Li1ENS1G_27PredicatedTileIteratorBlas3INS1G_26OutputTileOptimalThreadMapINS1G_15OutputTileShapeILi32ELi8ELi2ELi1ELi1EEENS1K_ILi1ELi2ELi1ELi1ELi2EEELi128ELi1ELi64EEEdLNS_8BlasModeE1EEENS1F_4warp24FragmentIteratorTensorOpIS12_S15_dNSK_IdLi2ELb1EEESV_EENS1Q_20TileIteratorTensorOpIS12_S15_dSV_EENS1G_18SharedLoadIteratorINS1N_18CompactedThreadMapEdLi8EEENS1F_6thread17LinearCombinationIdLi1EddLNS1Z_9ScaleType4KindE0ELNS_15FloatRoundStyleE2EdEENSB_ILi0ELi4EEELi1ELi1EEENS4_30GemmIdentityThreadblockSwizzleILi1EEELNS_8FillModeE1EEEEEvNT_6ParamsE) ;  /* 0xffffff6c20d07950 */ /* 0x000fec0003c3ffff */
.L_x_106:
[----:B------:R-:W-:-:S00]  /*90c0*/  BRA `(.L_x_106) ;  /* 0xfffffffc00fc7947 */ /* 0x000fc0000383ffff */
[----:B------:R-:W-:-:S00]  /*90d0*/  NOP ;  /* 0x0000000000007918 */ /* 0x000fc00000000000 */
        /* <DEDUP_REMOVED lines=10> */
.L_x_107:


//--------------------- .nv.shared._ZN7cutlass6KernelINS_4gemm6kernel14RankKUniversalINS1_11threadblock13MmaMultistageINS1_9GemmShapeILi32ELi32ELi16EEENS_9transform11threadblock28PredicatedTileAccessIteratorINS_11MatrixShapeILi32ELi16EEEdNS_6layout11ColumnMajorELi1ENS8_31PitchLinearWarpStripedThreadMapINS_16PitchLinearShapeILi32ELi16EEELi128ENSG_ILi16ELi2EEELi1EEENS_5ArrayIdLi1ELb1EEELb0ENSD_9NoPermuteEEENS9_25RegularTileAccessIteratorISC_dNSD_43ColumnMajorTensorOpMultiplicandCongruous64bELi1ESJ_Li8EEELNS_4arch14CacheOperation4KindE0ENSA_INSB_ILi16ELi32EEEdNSD_8RowMajorELi0ESJ_SL_Lb0ESM_EENSO_ISU_dNSD_40RowMajorTensorOpMultiplicandCongruous64bELi0ESJ_Li8EEELST_0EdSV_NS4_9MmaPolicyINS1_4warp11MmaTensorOpINS6_ILi16ELi16ELi16EEEdSP_dSX_dSV_NS10_17MmaTensorOpPolicyINSR_3MmaINS6_ILi8ELi8ELi4EEELi32EdSV_dSE_dSV_NSR_13OpMultiplyAddEEENSB_ILi1ELi1EEEEELi1ELb0EbEENSB_ILi0ELi0EEES1B_Li1EEELi3ELNS1_23SharedMemoryClearOptionE0EbEENS_8epilogue11threadblock8EpilogueIS7_S1A_Li1ENS1G_27PredicatedTileIteratorBlas3INS1G_26OutputTileOptimalThreadMapINS1G_15OutputTileShapeILi32ELi8ELi2ELi1ELi1EEENS1K_ILi1ELi2ELi1ELi1ELi2EEELi128ELi1ELi64EEEdLNS_8BlasModeE1EEENS1F_4warp24FragmentIteratorTensorOpIS12_S15_dNSK_IdLi2ELb1EEESV_EENS1Q_20TileIteratorTensorOpIS12_S15_dSV_EENS1G_18SharedLoadIteratorINS1N_18CompactedThreadMapEdLi8EEENS1F_6thread17LinearCombinationIdLi1EddLNS1Z_9ScaleType4KindE0ELNS_15FloatRoundStyleE2EdEENSB_ILi0ELi4EEELi1ELi1EEENS4_30GemmIdentityThreadblockSwizzleILi1EEELNS_8FillModeE1EEEEEvNT_6ParamsE --------------------------
	.section	.nv.shared._ZN7cutlass6KernelINS_4gemm6kernel14RankKUniversalINS1_11threadblock13MmaMultistageINS1_9GemmShapeILi32ELi32ELi16EEENS_9transform11threadblock28PredicatedTileAccessIteratorINS_11MatrixShapeILi32ELi16EEEdNS_6layout11ColumnMajorELi1ENS8_31PitchLinearWarpStripedThreadMapINS_16PitchLinearShapeILi32ELi16EEELi128ENSG_ILi16ELi2EEELi1EEENS_5ArrayIdLi1ELb1EEELb0ENSD_9NoPermuteEEENS9_25RegularTileAccessIteratorISC_dNSD_43ColumnMajorTensorOpMultiplicandCongruous64bELi1ESJ_Li8EEELNS_4arch14CacheOperation4KindE0ENSA_INSB_ILi16ELi32EEEdNSD_8RowMajorELi0ESJ_SL_Lb0ESM_EENSO_ISU_dNSD_40RowMajorTensorOpMultiplicandCongruous64bELi0ESJ_Li8EEELST_0EdSV_NS4_9MmaPolicyINS1_4warp11MmaTensorOpINS6_ILi16ELi16ELi16EEEdSP_dSX_dSV_NS10_17MmaTensorOpPolicyINSR_3MmaINS6_ILi8ELi8ELi4EEELi32EdSV_dSE_dSV_NSR_13OpMultiplyAddEEENSB_ILi1ELi1EEEEELi1ELb0EbEENSB_ILi0ELi0EEES1B_Li1EEELi3ELNS1_23SharedMemoryClearOptionE0EbEENS_8epilogue11threadblock8EpilogueIS7_S1A_Li1ENS1G_27PredicatedTileIteratorBlas3INS1G_26OutputTileOptimalThreadMapINS1G_15OutputTileShapeILi32ELi8ELi2ELi1ELi1EEENS1K_ILi1ELi2ELi1ELi1ELi2EEELi128ELi1ELi64EEEdLNS_8BlasModeE1EEENS1F_4warp24FragmentIteratorTensorOpIS12_S15_dNSK_IdLi2ELb1EEESV_EENS1Q_20TileIteratorTensorOpIS12_S15_dSV_EENS1G_18SharedLoadIteratorINS1N_18CompactedThreadMapEdLi8EEENS1F_6thread17LinearCombinationIdLi1EddLNS1Z_9ScaleType4KindE0ELNS_15FloatRoundStyleE2EdEENSB_ILi0ELi4EEELi1ELi1EEENS4_30GemmIdentityThreadblockSwizzleILi1EEELNS_8FillModeE1EEEEEvNT_6ParamsE,"aw",@nobits
	.sectionflags	@""
	.align	16
	.zero		1024


//--------------------- .nv.shared.reserved.0     --------------------------
	.section	.nv.shared.reserved.0,"aw",@nobits
	.weak		__nv_reservedSMEM_offset_0_alias
	.size		__nv_reservedSMEM_offset_0_alias, 0, 64
	.other		__nv_reservedSMEM_offset_0_alias,@"STO_CUDA_RESERVED_SHARED STV_DEFAULT"
__nv_reservedSMEM_offset_0_alias:
	.zero		0
	.zero		64


//--------------------- .nv.global                --------------------------
	.section	.nv.global,"aw",@nobits
.nv.global:
	.type		_ZN39_INTERNAL_9e01d166_4_k_cu_0fd59b2b_32974cute1_E,@object
	.size		_ZN39_INTERNAL_9e01d166_4_k_cu_0fd59b2b_32974cute1_E,(_ZN39_INTERNAL_9e01d166_4_k_cu_0fd59b2b_32974cuda3std3__45__cpo6cbeginE - _ZN39_INTERNAL_9e01d166_4_k_cu_0fd59b2b_32974cute1_E)
_ZN39_INTERNAL_9e01d166_4_k_cu_0fd59b2b_32974cute1_E:
	.zero		1
	.type		_ZN39_INTERNAL_9e01d166_4_k_cu_0fd59b2b_32974cuda3std3__45__cpo6cbeginE,@object
	.size		_ZN39_INTERNAL_9e01d166_4_k_cu_0fd59b2b_32974cuda3std3__45__cpo6cbeginE,(_ZN39_INTERNAL_9e01d166_4_k_cu_0fd59b2b_32974cuda3std3__48in_placeE - _ZN39_INTERNAL_9e01d166_4_k_cu_0fd59b2b_32974cuda3std3__45__cpo6cbeginE)
_ZN39_INTERNAL_9e01d166_4_k_cu_0fd59b2b_32974cuda3std3__45__cpo6cbeginE:
	.zero		1
	.type		_ZN39_INTERNAL_9e01d166_4_k_cu_0fd59b2b_32974cuda3std3__48in_placeE,@object
	.size		_ZN39_INTERNAL_9e01d166_4_k_cu_0fd59b2b_32974cuda3std3__48in_placeE,(_ZN39_INTERNAL_9e01d166_4_k_cu_0fd59b2b_32974cuda3std6ranges3__45__cpo9iter_moveE - _ZN39_INTERNAL_9e01d166_4_k_cu_0fd59b2b_32974cuda3std3__48in_placeE)
_ZN39_INTERNAL_9e01d166_4_k_cu_0fd59b2b_32974cuda3std3__48in_placeE:
	.zero		1
	.type		_ZN39_INTERNAL_9e01d166_4_k_cu_0fd59b2b_32974cuda3std6ranges3__45__cpo9iter_moveE,@object
	.size		_ZN39_INTERNAL_9e01d166_4_k_cu_0fd59b2b_32974cuda3std6ranges3__45__cpo9iter_moveE,(_ZN39_INTERNAL_9e01d166_4_k_cu_0fd59b2b_32974cuda3std3__45__cpo5beginE - _ZN39_INTERNAL_9e01d166_4_k_cu_0fd59b2b_32974cuda3std6ranges3__45__cpo9iter_moveE)
_ZN39_INTERNAL_9e01d166_4_k_cu_0fd59b2b_32974cuda3std6ranges3__45__cpo9iter_moveE:
	.zero		1
	.type		_ZN39_INTERNAL_9e01d166_4_k_cu_0fd59b2b_32974cuda3std3__45__cpo5beginE,@object
	.size		_ZN39_INTERNAL_9e01d166_4_k_cu_0fd59b2b_32974cuda3std3__45__cpo5beginE,(_ZN39_INTERNAL_9e01d166_4_k_cu_0fd59b2b_32974cuda3std3__441_GLOBAL__N__9e01d166_4_k_cu_0fd59b2b_32976ignoreE - _ZN39_INTERNAL_9e01d166_4_k_cu_0fd59b2b_32974cuda3std3__45__cpo5beginE)
_ZN39_INTERNAL_9e01d166_4_k_cu_0fd59b2b_32974cuda3std3__45__cpo5beginE:
	.zero		1
	.type		_ZN39_INTERNAL_9e01d166_4_k_cu_0fd59b2b_32974cuda3std3__441_GLOBAL__N__9e01d166_4_k_cu_0fd59b2b_32976ignoreE,@object
	.size		_ZN39_INTERNAL_9e01d166_4_k_cu_0fd59b2b_32974cuda3std3__441_GLOBAL__N__9e01d166_4_k_cu_0fd59b2b_32976ignoreE,(_ZN39_INTERNAL_9e01d166_4_k_cu_0fd59b2b_32974cute7productE - _ZN39_INTERNAL_9e01d166_4_k_cu_0fd59b2b_32974cuda3std3__441_GLOBAL__N__9e01d166_4_k_cu_0fd59b2b_32976ignoreE)
_ZN39_INTERNAL_9e01d166_4_k_cu_0fd59b2b_32974cuda3std3__441_GLOBAL__N__9e01d166_4_k_cu_0fd59b2b_32976ignoreE:
	.zero		1
	.type		_ZN39_INTERNAL_9e01d166_4_k_cu_0fd59b2b_32974cute7productE,@object
	.size		_ZN39_INTERNAL_9e01d166_4_k_cu_0fd59b2b_32974cute7productE,(_ZN39_INTERNAL_9e01d166_4_k_cu_0fd59b2b_32974cuda3std3__45__cpo3endE - _ZN39_INTERNAL_9e01d166_4_k_cu_0fd59b2b_32974cute7productE)
_ZN39_INTERNAL_9e01d166_4_k_cu_0fd59b2b_32974cute7productE:
	.zero		1
	.type		_ZN39_INTERNAL_9e01d166_4_k_cu_0fd59b2b_32974cuda3std3__45__cpo3endE,@object
	.size		_ZN39_INTERNAL_9e01d166_4_k_cu_0fd59b2b_32974cuda3std3__45__cpo3endE,(_ZN39_INTERNAL_9e01d166_4_k_cu_0fd59b2b_32974cuda3std3__419piecewise_constructE - _ZN39_INTERNAL_9e01d166_4_k_cu_0fd59b2b_32974cuda3std3__45__cpo3endE)
_ZN39_INTERNAL_9e01d166_4_k_cu_0fd59b2b_32974cuda3std3__45__cpo3endE:
	.zero		1
	.type		_ZN39_INTERNAL_9e01d166_4_k_cu_0fd59b2b_32974cuda3std3__419piecewise_constructE,@object
	.size		_ZN39_INTERNAL_9e01d166_4_k_cu_0fd59b2b_32974cuda3std3__419piecewise_constructE,(_ZN39_INTERNAL_9e01d166_4_k_cu_0fd59b2b_32974cuda3std3__45__cpo4cendE - _ZN39_INTERNAL_9e01d166_4_k_cu_0fd59b2b_32974cuda3std3__419piecewise_constructE)
_ZN39_INTERNAL_9e01d166_4_k_cu_0fd59b2b_32974cuda3std3__419piecewise_constructE:
	.zero		1
	.type		_ZN39_INTERNAL_9e01d166_4_k_cu_0fd59b2b_32974cuda3std3__45__cpo4cendE,@object
	.size		_ZN39_INTERNAL_9e01d166_4_k_cu_0fd59b2b_32974cuda3std3__45__cpo4cendE,(_ZN39_INTERNAL_9e01d166_4_k_cu_0fd59b2b_32974cuda3std6ranges3__45__cpo4swapE - _ZN39_INTERNAL_9e01d166_4_k_cu_0fd59b2b_32974cuda3std3__45__cpo4cendE)
_ZN39_INTERNAL_9e01d166_4_k_cu_0fd59b2b_32974cuda3std3__45__cpo4cendE:
	.zero		1
	.type		_ZN39_INTERNAL_9e01d166_4_k_cu_0fd59b2b_32974cuda3std6ranges3__45__cpo4swapE,@object
	.size		_ZN39_INTERNAL_9e01d166_4_k_cu_0fd59b2b_32974cuda3std6ranges3__45__cpo4swapE,(.L_7 - _ZN39_INTERNAL_9e01d166_4_k_cu_0fd59b2b_32974cuda3std6ranges3__45__cpo4swapE)
_ZN39_INTERNAL_9e01d166_4_k_cu_0fd59b2b_32974cuda3std6ranges3__45__cpo4swapE:
	.zero		1
.L_7:


//--------------------- .nv.constant0._ZN7cutlass6KernelINS_4gemm6kernel14RankKUniversalINS1_11threadblock13MmaMultistageINS1_9GemmShapeILi32ELi32ELi16EEENS_9transform11threadblock28PredicatedTileAccessIteratorINS_11MatrixShapeILi32ELi16EEEdNS_6layout11ColumnMajorELi1ENS8_31PitchLinearWarpStripedThreadMapINS_16PitchLinearShapeILi32ELi16EEELi128ENSG_ILi16ELi2EEELi1EEENS_5ArrayIdLi1ELb1EEELb0ENSD_9NoPermuteEEENS9_25RegularTileAccessIteratorISC_dNSD_43ColumnMajorTensorOpMultiplicandCongruous64bELi1ESJ_Li8EEELNS_4arch14CacheOperation4KindE0ENSA_INSB_ILi16ELi32EEEdNSD_8RowMajorELi0ESJ_SL_Lb0ESM_EENSO_ISU_dNSD_40RowMajorTensorOpMultiplicandCongruous64bELi0ESJ_Li8EEELST_0EdSV_NS4_9MmaPolicyINS1_4warp11MmaTensorOpINS6_ILi16ELi16ELi16EEEdSP_dSX_dSV_NS10_17MmaTensorOpPolicyINSR_3MmaINS6_ILi8ELi8ELi4EEELi32EdSV_dSE_dSV_NSR_13OpMultiplyAddEEENSB_ILi1ELi1EEEEELi1ELb0EbEENSB_ILi0ELi0EEES1B_Li1EEELi3ELNS1_23SharedMemoryClearOptionE0EbEENS_8epilogue11threadblock8EpilogueIS7_S1A_Li1ENS1G_27PredicatedTileIteratorBlas3INS1G_26OutputTileOptimalThreadMapINS1G_15OutputTileShapeILi32ELi8ELi2ELi1ELi1EEENS1K_ILi1ELi2ELi1ELi1ELi2EEELi128ELi1ELi64EEEdLNS_8BlasModeE1EEENS1F_4warp24FragmentIteratorTensorOpIS12_S15_dNSK_IdLi2ELb1EEESV_EENS1Q_20TileIteratorTensorOpIS12_S15_dSV_EENS1G_18SharedLoadIteratorINS1N_18CompactedThreadMapEdLi8EEENS1F_6thread17LinearCombinationIdLi1EddLNS1Z_9ScaleType4KindE0ELNS_15FloatRoundStyleE2EdEENSB_ILi0ELi4EEELi1ELi1EEENS4_30GemmIdentityThreadblockSwizzleILi1EEELNS_8FillModeE1EEEEEvNT_6ParamsE --------------------------
	.section	.nv.constant0._ZN7cutlass6KernelINS_4gemm6kernel14RankKUniversalINS1_11threadblock13MmaMultistageINS1_9GemmShapeILi32ELi32ELi16EEENS_9transform11threadblock28PredicatedTileAccessIteratorINS_11MatrixShapeILi32ELi16EEEdNS_6layout11ColumnMajorELi1ENS8_31PitchLinearWarpStripedThreadMapINS_16PitchLinearShapeILi32ELi16EEELi128ENSG_ILi16ELi2EEELi1EEENS_5ArrayIdLi1ELb1EEELb0ENSD_9NoPermuteEEENS9_25RegularTileAccessIteratorISC_dNSD_43ColumnMajorTensorOpMultiplicandCongruous64bELi1ESJ_Li8EEELNS_4arch14CacheOperation4KindE0ENSA_INSB_ILi16ELi32EEEdNSD_8RowMajorELi0ESJ_SL_Lb0ESM_EENSO_ISU_dNSD_40RowMajorTensorOpMultiplicandCongruous64bELi0ESJ_Li8EEELST_0EdSV_NS4_9MmaPolicyINS1_4warp11MmaTensorOpINS6_ILi16ELi16ELi16EEEdSP_dSX_dSV_NS10_17MmaTensorOpPolicyINSR_3MmaINS6_ILi8ELi8ELi4EEELi32EdSV_dSE_dSV_NSR_13OpMultiplyAddEEENSB_ILi1ELi1EEEEELi1ELb0EbEENSB_ILi0ELi0EEES1B_Li1EEELi3ELNS1_23SharedMemoryClearOptionE0EbEENS_8epilogue11threadblock8EpilogueIS7_S1A_Li1ENS1G_27PredicatedTileIteratorBlas3INS1G_26OutputTileOptimalThreadMapINS1G_15OutputTileShapeILi32ELi8ELi2ELi1ELi1EEENS1K_ILi1ELi2ELi1ELi1ELi2EEELi128ELi1ELi64EEEdLNS_8BlasModeE1EEENS1F_4warp24FragmentIteratorTensorOpIS12_S15_dNSK_IdLi2ELb1EEESV_EENS1Q_20TileIteratorTensorOpIS12_S15_dSV_EENS1G_18SharedLoadIteratorINS1N_18CompactedThreadMapEdLi8EEENS1F_6thread17LinearCombinationIdLi1EddLNS1Z_9ScaleType4KindE0ELNS_15FloatRoundStyleE2EdEENSB_ILi0ELi4EEELi1ELi1EEENS4_30GemmIdentityThreadblockSwizzleILi1EEELNS_8FillModeE1EEEEEvNT_6ParamsE,"a",@progbits
	.sectionflags	@""
	.align	4
.nv.constant0._ZN7cutlass6KernelINS_4gemm6kernel14RankKUniversalINS1_11threadblock13MmaMultistageINS1_9GemmShapeILi32ELi32ELi16EEENS_9transform11threadblock28PredicatedTileAccessIteratorINS_11MatrixShapeILi32ELi16EEEdNS_6layout11ColumnMajorELi1ENS8_31PitchLinearWarpStripedThreadMapINS_16PitchLinearShapeILi32ELi16EEELi128ENSG_ILi16ELi2EEELi1EEENS_5ArrayIdLi1ELb1EEELb0ENSD_9NoPermuteEEENS9_25RegularTileAccessIteratorISC_dNSD_43ColumnMajorTensorOpMultiplicandCongruous64bELi1ESJ_Li8EEELNS_4arch14CacheOperation4KindE0ENSA_INSB_ILi16ELi32EEEdNSD_8RowMajorELi0ESJ_SL_Lb0ESM_EENSO_ISU_dNSD_40RowMajorTensorOpMultiplicandCongruous64bELi0ESJ_Li8EEELST_0EdSV_NS4_9MmaPolicyINS1_4warp11MmaTensorOpINS6_ILi16ELi16ELi16EEEdSP_dSX_dSV_NS10_17MmaTensorOpPolicyINSR_3MmaINS6_ILi8ELi8ELi4EEELi32EdSV_dSE_dSV_NSR_13OpMultiplyAddEEENSB_ILi1ELi1EEEEELi1ELb0EbEENSB_ILi0ELi0EEES1B_Li1EEELi3ELNS1_23SharedMemoryClearOptionE0EbEENS_8epilogue11threadblock8EpilogueIS7_S1A_Li1ENS1G_27PredicatedTileIteratorBlas3INS1G_26OutputTileOptimalThreadMapINS1G_15OutputTileShapeILi32ELi8ELi2ELi1ELi1EEENS1K_ILi1ELi2ELi1ELi1ELi2EEELi128ELi1ELi64EEEdLNS_8BlasModeE1EEENS1F_4warp24FragmentIteratorTensorOpIS12_S15_dNSK_IdLi2ELb1EEESV_EENS1Q_20TileIteratorTensorOpIS12_S15_dSV_EENS1G_18SharedLoadIteratorINS1N_18CompactedThreadMapEdLi8EEENS1F_6thread17LinearCombinationIdLi1EddLNS1Z_9ScaleType4KindE0ELNS_15FloatRoundStyleE2EdEENSB_ILi0ELi4EEELi1ELi1EEENS4_30GemmIdentityThreadblockSwizzleILi1EEELNS_8FillModeE1EEEEEvNT_6ParamsE:
	.zero		1264


//--------------------- SYMBOLS --------------------------

	.type		.nv.reservedSmem.offset0,@object
	.size		.nv.reservedSmem.offset0,0x4
	.type		.nv.reservedSmem.cap,@object
	.size		.nv.reservedSmem.cap,0x4
